//
// Generated by NVIDIA NVVM Compiler
//
// Compiler Build ID: CL-36424714
// Cuda compilation tools, release 13.0, V13.0.88
// Based on NVVM 20.0.0
//

.version 9.0
.target sm_100
.address_size 64

	// .globl	_Z21convertRgb2GrayKernelP6uchar3iiPh
.extern .shared .align 16 .b8 sharedMins[];

.visible .entry _Z21convertRgb2GrayKernelP6uchar3iiPh(
	.param .u64 .ptr .align 1 _Z21convertRgb2GrayKernelP6uchar3iiPh_param_0,
	.param .u32 _Z21convertRgb2GrayKernelP6uchar3iiPh_param_1,
	.param .u32 _Z21convertRgb2GrayKernelP6uchar3iiPh_param_2,
	.param .u64 .ptr .align 1 _Z21convertRgb2GrayKernelP6uchar3iiPh_param_3
)
{
	.reg .pred 	%p<4>;
	.reg .b16 	%rs<4>;
	.reg .b32 	%r<15>;
	.reg .b32 	%f<7>;
	.reg .b64 	%rd<9>;

	ld.param.u64 	%rd1, [_Z21convertRgb2GrayKernelP6uchar3iiPh_param_0];
	ld.param.u32 	%r3, [_Z21convertRgb2GrayKernelP6uchar3iiPh_param_1];
	ld.param.u32 	%r4, [_Z21convertRgb2GrayKernelP6uchar3iiPh_param_2];
	ld.param.u64 	%rd2, [_Z21convertRgb2GrayKernelP6uchar3iiPh_param_3];
	mov.u32 	%r6, %ctaid.x;
	mov.u32 	%r7, %ntid.x;
	mov.u32 	%r8, %tid.x;
	mad.lo.s32 	%r1, %r6, %r7, %r8;
	mov.u32 	%r9, %ctaid.y;
	mov.u32 	%r10, %ntid.y;
	mov.u32 	%r11, %tid.y;
	mad.lo.s32 	%r12, %r9, %r10, %r11;
	setp.ge.s32 	%p1, %r1, %r3;
	setp.ge.s32 	%p2, %r12, %r4;
	or.pred  	%p3, %p1, %p2;
	@%p3 bra 	$L__BB0_2;
	cvta.to.global.u64 	%rd3, %rd1;
	cvta.to.global.u64 	%rd4, %rd2;
	mad.lo.s32 	%r13, %r3, %r12, %r1;
	cvt.s64.s32 	%rd5, %r13;
	mul.wide.s32 	%rd6, %r13, 3;
	add.s64 	%rd7, %rd3, %rd6;
	ld.global.u8 	%rs1, [%rd7];
	cvt.rn.f32.u16 	%f1, %rs1;
	ld.global.u8 	%rs2, [%rd7+1];
	cvt.rn.f32.u16 	%f2, %rs2;
	ld.global.u8 	%rs3, [%rd7+2];
	cvt.rn.f32.u16 	%f3, %rs3;
	mul.f32 	%f4, %f2, 0f3F1645A2;
	fma.rn.f32 	%f5, %f1, 0f3E991687, %f4;
	fma.rn.f32 	%f6, %f3, 0f3DE978D5, %f5;
	cvt.rzi.u32.f32 	%r14, %f6;
	add.s64 	%rd8, %rd4, %rd5;
	st.global.u8 	[%rd8], %r14;
$L__BB0_2:
	ret;

}
	// .globl	_Z16findEnergyKernelPhiiPfS0_iPi
.visible .entry _Z16findEnergyKernelPhiiPfS0_iPi(
	.param .u64 .ptr .align 1 _Z16findEnergyKernelPhiiPfS0_iPi_param_0,
	.param .u32 _Z16findEnergyKernelPhiiPfS0_iPi_param_1,
	.param .u32 _Z16findEnergyKernelPhiiPfS0_iPi_param_2,
	.param .u64 .ptr .align 1 _Z16findEnergyKernelPhiiPfS0_iPi_param_3,
	.param .u64 .ptr .align 1 _Z16findEnergyKernelPhiiPfS0_iPi_param_4,
	.param .u32 _Z16findEnergyKernelPhiiPfS0_iPi_param_5,
	.param .u64 .ptr .align 1 _Z16findEnergyKernelPhiiPfS0_iPi_param_6
)
{
	.reg .pred 	%p<13>;
	.reg .b16 	%rs<16>;
	.reg .b32 	%r<111>;
	.reg .b32 	%f<124>;
	.reg .b64 	%rd<66>;

	ld.param.u64 	%rd5, [_Z16findEnergyKernelPhiiPfS0_iPi_param_0];
	ld.param.u32 	%r21, [_Z16findEnergyKernelPhiiPfS0_iPi_param_1];
	ld.param.u32 	%r22, [_Z16findEnergyKernelPhiiPfS0_iPi_param_2];
	ld.param.u64 	%rd6, [_Z16findEnergyKernelPhiiPfS0_iPi_param_3];
	ld.param.u64 	%rd7, [_Z16findEnergyKernelPhiiPfS0_iPi_param_4];
	ld.param.u32 	%r23, [_Z16findEnergyKernelPhiiPfS0_iPi_param_5];
	cvta.to.global.u64 	%rd1, %rd7;
	cvta.to.global.u64 	%rd2, %rd6;
	cvta.to.global.u64 	%rd3, %rd5;
	mov.u32 	%r24, %ctaid.y;
	mov.u32 	%r25, %ntid.y;
	mov.u32 	%r26, %tid.y;
	mad.lo.s32 	%r1, %r24, %r25, %r26;
	mov.u32 	%r27, %ctaid.x;
	mov.u32 	%r28, %ntid.x;
	mov.u32 	%r29, %tid.x;
	mad.lo.s32 	%r2, %r27, %r28, %r29;
	setp.ge.s32 	%p1, %r1, %r22;
	setp.ge.s32 	%p2, %r2, %r21;
	or.pred  	%p3, %p2, %p1;
	@%p3 bra 	$L__BB1_16;
	setp.lt.s32 	%p4, %r23, 1;
	mov.f32 	%f120, 0f00000000;
	mov.f32 	%f121, %f120;
	@%p4 bra 	$L__BB1_15;
	shr.u32 	%r31, %r23, 1;
	sub.s32 	%r3, %r1, %r31;
	sub.s32 	%r4, %r2, %r31;
	add.s32 	%r5, %r21, -1;
	and.b32  	%r6, %r23, 7;
	and.b32  	%r7, %r23, 3;
	and.b32  	%r8, %r23, 2147483640;
	and.b32  	%r9, %r23, 1;
	mov.f32 	%f121, 0f00000000;
	mov.b32 	%r106, 0;
	mov.f32 	%f120, %f121;
$L__BB1_3:
	ld.param.u32 	%r105, [_Z16findEnergyKernelPhiiPfS0_iPi_param_2];
	setp.lt.u32 	%p5, %r23, 8;
	add.s32 	%r33, %r3, %r106;
	max.s32 	%r34, %r33, 0;
	add.s32 	%r35, %r105, -1;
	min.s32 	%r36, %r34, %r35;
	mul.lo.s32 	%r11, %r36, %r21;
	mul.lo.s32 	%r12, %r106, %r23;
	mov.b32 	%r109, 0;
	@%p5 bra 	$L__BB1_6;
	mov.b32 	%r107, 0;
$L__BB1_5:
	.pragma "nounroll";
	add.s32 	%r38, %r4, %r107;
	max.s32 	%r39, %r38, 0;
	min.s32 	%r40, %r39, %r5;
	add.s32 	%r41, %r40, %r11;
	cvt.s64.s32 	%rd8, %r41;
	add.s64 	%rd9, %rd3, %rd8;
	ld.global.u8 	%rs1, [%rd9];
	cvt.rn.f32.u16 	%f32, %rs1;
	add.s32 	%r42, %r107, %r12;
	mul.wide.u32 	%rd10, %r42, 4;
	add.s64 	%rd11, %rd2, %rd10;
	ld.global.f32 	%f33, [%rd11];
	fma.rn.f32 	%f34, %f33, %f32, %f120;
	add.s64 	%rd12, %rd1, %rd10;
	ld.global.f32 	%f35, [%rd12];
	fma.rn.f32 	%f36, %f35, %f32, %f121;
	add.s32 	%r43, %r38, 1;
	max.s32 	%r44, %r43, 0;
	min.s32 	%r45, %r44, %r5;
	add.s32 	%r46, %r45, %r11;
	cvt.s64.s32 	%rd13, %r46;
	add.s64 	%rd14, %rd3, %rd13;
	ld.global.u8 	%rs2, [%rd14];
	cvt.rn.f32.u16 	%f37, %rs2;
	ld.global.f32 	%f38, [%rd11+4];
	fma.rn.f32 	%f39, %f38, %f37, %f34;
	ld.global.f32 	%f40, [%rd12+4];
	fma.rn.f32 	%f41, %f40, %f37, %f36;
	add.s32 	%r47, %r38, 2;
	max.s32 	%r48, %r47, 0;
	min.s32 	%r49, %r48, %r5;
	add.s32 	%r50, %r49, %r11;
	cvt.s64.s32 	%rd15, %r50;
	add.s64 	%rd16, %rd3, %rd15;
	ld.global.u8 	%rs3, [%rd16];
	cvt.rn.f32.u16 	%f42, %rs3;
	ld.global.f32 	%f43, [%rd11+8];
	fma.rn.f32 	%f44, %f43, %f42, %f39;
	ld.global.f32 	%f45, [%rd12+8];
	fma.rn.f32 	%f46, %f45, %f42, %f41;
	add.s32 	%r51, %r38, 3;
	max.s32 	%r52, %r51, 0;
	min.s32 	%r53, %r52, %r5;
	add.s32 	%r54, %r53, %r11;
	cvt.s64.s32 	%rd17, %r54;
	add.s64 	%rd18, %rd3, %rd17;
	ld.global.u8 	%rs4, [%rd18];
	cvt.rn.f32.u16 	%f47, %rs4;
	ld.global.f32 	%f48, [%rd11+12];
	fma.rn.f32 	%f49, %f48, %f47, %f44;
	ld.global.f32 	%f50, [%rd12+12];
	fma.rn.f32 	%f51, %f50, %f47, %f46;
	add.s32 	%r55, %r38, 4;
	max.s32 	%r56, %r55, 0;
	min.s32 	%r57, %r56, %r5;
	add.s32 	%r58, %r57, %r11;
	cvt.s64.s32 	%rd19, %r58;
	add.s64 	%rd20, %rd3, %rd19;
	ld.global.u8 	%rs5, [%rd20];
	cvt.rn.f32.u16 	%f52, %rs5;
	ld.global.f32 	%f53, [%rd11+16];
	fma.rn.f32 	%f54, %f53, %f52, %f49;
	ld.global.f32 	%f55, [%rd12+16];
	fma.rn.f32 	%f56, %f55, %f52, %f51;
	add.s32 	%r59, %r38, 5;
	max.s32 	%r60, %r59, 0;
	min.s32 	%r61, %r60, %r5;
	add.s32 	%r62, %r61, %r11;
	cvt.s64.s32 	%rd21, %r62;
	add.s64 	%rd22, %rd3, %rd21;
	ld.global.u8 	%rs6, [%rd22];
	cvt.rn.f32.u16 	%f57, %rs6;
	ld.global.f32 	%f58, [%rd11+20];
	fma.rn.f32 	%f59, %f58, %f57, %f54;
	ld.global.f32 	%f60, [%rd12+20];
	fma.rn.f32 	%f61, %f60, %f57, %f56;
	add.s32 	%r63, %r38, 6;
	max.s32 	%r64, %r63, 0;
	min.s32 	%r65, %r64, %r5;
	add.s32 	%r66, %r65, %r11;
	cvt.s64.s32 	%rd23, %r66;
	add.s64 	%rd24, %rd3, %rd23;
	ld.global.u8 	%rs7, [%rd24];
	cvt.rn.f32.u16 	%f62, %rs7;
	ld.global.f32 	%f63, [%rd11+24];
	fma.rn.f32 	%f64, %f63, %f62, %f59;
	ld.global.f32 	%f65, [%rd12+24];
	fma.rn.f32 	%f66, %f65, %f62, %f61;
	add.s32 	%r67, %r38, 7;
	max.s32 	%r68, %r67, 0;
	min.s32 	%r69, %r68, %r5;
	add.s32 	%r70, %r69, %r11;
	cvt.s64.s32 	%rd25, %r70;
	add.s64 	%rd26, %rd3, %rd25;
	ld.global.u8 	%rs8, [%rd26];
	cvt.rn.f32.u16 	%f67, %rs8;
	ld.global.f32 	%f68, [%rd11+28];
	fma.rn.f32 	%f120, %f68, %f67, %f64;
	ld.global.f32 	%f69, [%rd12+28];
	fma.rn.f32 	%f121, %f69, %f67, %f66;
	add.s32 	%r107, %r107, 8;
	setp.ne.s32 	%p6, %r107, %r8;
	mov.u32 	%r109, %r8;
	@%p6 bra 	$L__BB1_5;
$L__BB1_6:
	setp.eq.s32 	%p7, %r6, 0;
	@%p7 bra 	$L__BB1_14;
	add.s32 	%r71, %r6, -1;
	setp.lt.u32 	%p8, %r71, 3;
	@%p8 bra 	$L__BB1_9;
	add.s32 	%r72, %r4, %r109;
	max.s32 	%r73, %r72, 0;
	min.s32 	%r74, %r73, %r5;
	add.s32 	%r75, %r74, %r11;
	cvt.s64.s32 	%rd27, %r75;
	add.s64 	%rd28, %rd3, %rd27;
	ld.global.u8 	%rs9, [%rd28];
	cvt.rn.f32.u16 	%f71, %rs9;
	add.s32 	%r76, %r109, %r12;
	mul.wide.u32 	%rd29, %r76, 4;
	add.s64 	%rd30, %rd2, %rd29;
	ld.global.f32 	%f72, [%rd30];
	fma.rn.f32 	%f73, %f72, %f71, %f120;
	add.s64 	%rd31, %rd1, %rd29;
	ld.global.f32 	%f74, [%rd31];
	fma.rn.f32 	%f75, %f74, %f71, %f121;
	add.s32 	%r77, %r72, 1;
	max.s32 	%r78, %r77, 0;
	min.s32 	%r79, %r78, %r5;
	add.s32 	%r80, %r79, %r11;
	cvt.s64.s32 	%rd32, %r80;
	add.s64 	%rd33, %rd3, %rd32;
	ld.global.u8 	%rs10, [%rd33];
	cvt.rn.f32.u16 	%f76, %rs10;
	cvt.u64.u32 	%rd34, %r12;
	cvt.u64.u32 	%rd35, %r109;
	add.s64 	%rd36, %rd35, %rd34;
	shl.b64 	%rd37, %rd36, 2;
	add.s64 	%rd38, %rd2, %rd37;
	ld.global.f32 	%f77, [%rd38+4];
	fma.rn.f32 	%f78, %f77, %f76, %f73;
	add.s64 	%rd39, %rd1, %rd37;
	ld.global.f32 	%f79, [%rd39+4];
	fma.rn.f32 	%f80, %f79, %f76, %f75;
	add.s32 	%r81, %r72, 2;
	max.s32 	%r82, %r81, 0;
	min.s32 	%r83, %r82, %r5;
	add.s32 	%r84, %r83, %r11;
	cvt.s64.s32 	%rd40, %r84;
	add.s64 	%rd41, %rd3, %rd40;
	ld.global.u8 	%rs11, [%rd41];
	cvt.rn.f32.u16 	%f81, %rs11;
	ld.global.f32 	%f82, [%rd38+8];
	fma.rn.f32 	%f83, %f82, %f81, %f78;
	ld.global.f32 	%f84, [%rd39+8];
	fma.rn.f32 	%f85, %f84, %f81, %f80;
	add.s32 	%r85, %r72, 3;
	max.s32 	%r86, %r85, 0;
	min.s32 	%r87, %r86, %r5;
	add.s32 	%r88, %r87, %r11;
	cvt.s64.s32 	%rd42, %r88;
	add.s64 	%rd43, %rd3, %rd42;
	ld.global.u8 	%rs12, [%rd43];
	cvt.rn.f32.u16 	%f86, %rs12;
	ld.global.f32 	%f87, [%rd38+12];
	fma.rn.f32 	%f120, %f87, %f86, %f83;
	ld.global.f32 	%f88, [%rd39+12];
	fma.rn.f32 	%f121, %f88, %f86, %f85;
	add.s32 	%r109, %r109, 4;
$L__BB1_9:
	setp.eq.s32 	%p9, %r7, 0;
	@%p9 bra 	$L__BB1_14;
	setp.eq.s32 	%p10, %r7, 1;
	@%p10 bra 	$L__BB1_12;
	add.s32 	%r89, %r4, %r109;
	max.s32 	%r90, %r89, 0;
	min.s32 	%r91, %r90, %r5;
	add.s32 	%r92, %r91, %r11;
	cvt.s64.s32 	%rd44, %r92;
	add.s64 	%rd45, %rd3, %rd44;
	ld.global.u8 	%rs13, [%rd45];
	cvt.rn.f32.u16 	%f90, %rs13;
	add.s32 	%r93, %r109, %r12;
	mul.wide.u32 	%rd46, %r93, 4;
	add.s64 	%rd47, %rd2, %rd46;
	ld.global.f32 	%f91, [%rd47];
	fma.rn.f32 	%f92, %f91, %f90, %f120;
	add.s64 	%rd48, %rd1, %rd46;
	ld.global.f32 	%f93, [%rd48];
	fma.rn.f32 	%f94, %f93, %f90, %f121;
	add.s32 	%r94, %r89, 1;
	max.s32 	%r95, %r94, 0;
	min.s32 	%r96, %r95, %r5;
	add.s32 	%r97, %r96, %r11;
	cvt.s64.s32 	%rd49, %r97;
	add.s64 	%rd50, %rd3, %rd49;
	ld.global.u8 	%rs14, [%rd50];
	cvt.rn.f32.u16 	%f95, %rs14;
	cvt.u64.u32 	%rd51, %r12;
	cvt.u64.u32 	%rd52, %r109;
	add.s64 	%rd53, %rd52, %rd51;
	shl.b64 	%rd54, %rd53, 2;
	add.s64 	%rd55, %rd2, %rd54;
	ld.global.f32 	%f96, [%rd55+4];
	fma.rn.f32 	%f120, %f96, %f95, %f92;
	add.s64 	%rd56, %rd1, %rd54;
	ld.global.f32 	%f97, [%rd56+4];
	fma.rn.f32 	%f121, %f97, %f95, %f94;
	add.s32 	%r109, %r109, 2;
$L__BB1_12:
	setp.eq.s32 	%p11, %r9, 0;
	@%p11 bra 	$L__BB1_14;
	add.s32 	%r98, %r4, %r109;
	max.s32 	%r99, %r98, 0;
	min.s32 	%r100, %r99, %r5;
	add.s32 	%r101, %r100, %r11;
	cvt.s64.s32 	%rd57, %r101;
	add.s64 	%rd58, %rd3, %rd57;
	ld.global.u8 	%rs15, [%rd58];
	cvt.rn.f32.u16 	%f98, %rs15;
	add.s32 	%r102, %r109, %r12;
	mul.wide.u32 	%rd59, %r102, 4;
	add.s64 	%rd60, %rd2, %rd59;
	ld.global.f32 	%f99, [%rd60];
	fma.rn.f32 	%f120, %f99, %f98, %f120;
	add.s64 	%rd61, %rd1, %rd59;
	ld.global.f32 	%f100, [%rd61];
	fma.rn.f32 	%f121, %f100, %f98, %f121;
$L__BB1_14:
	add.s32 	%r106, %r106, 1;
	setp.ne.s32 	%p12, %r106, %r23;
	@%p12 bra 	$L__BB1_3;
$L__BB1_15:
	ld.param.u64 	%rd65, [_Z16findEnergyKernelPhiiPfS0_iPi_param_6];
	abs.f32 	%f101, %f120;
	abs.f32 	%f102, %f121;
	add.f32 	%f103, %f101, %f102;
	cvt.rzi.s32.f32 	%r103, %f103;
	mad.lo.s32 	%r104, %r21, %r1, %r2;
	cvta.to.global.u64 	%rd62, %rd65;
	mul.wide.s32 	%rd63, %r104, 4;
	add.s64 	%rd64, %rd62, %rd63;
	st.global.u32 	[%rd64], %r103;
$L__BB1_16:
	ret;

}
	// .globl	_Z32findEnergyMapAndDirectionsKernelPiiiS_S_i
.visible .entry _Z32findEnergyMapAndDirectionsKernelPiiiS_S_i(
	.param .u64 .ptr .align 1 _Z32findEnergyMapAndDirectionsKernelPiiiS_S_i_param_0,
	.param .u32 _Z32findEnergyMapAndDirectionsKernelPiiiS_S_i_param_1,
	.param .u32 _Z32findEnergyMapAndDirectionsKernelPiiiS_S_i_param_2,
	.param .u64 .ptr .align 1 _Z32findEnergyMapAndDirectionsKernelPiiiS_S_i_param_3,
	.param .u64 .ptr .align 1 _Z32findEnergyMapAndDirectionsKernelPiiiS_S_i_param_4,
	.param .u32 _Z32findEnergyMapAndDirectionsKernelPiiiS_S_i_param_5
)
{
	.reg .pred 	%p<40>;
	.reg .b32 	%r<199>;
	.reg .b64 	%rd<33>;

	ld.param.u64 	%rd4, [_Z32findEnergyMapAndDirectionsKernelPiiiS_S_i_param_0];
	ld.param.u32 	%r53, [_Z32findEnergyMapAndDirectionsKernelPiiiS_S_i_param_1];
	ld.param.u64 	%rd6, [_Z32findEnergyMapAndDirectionsKernelPiiiS_S_i_param_3];
	ld.param.u64 	%rd5, [_Z32findEnergyMapAndDirectionsKernelPiiiS_S_i_param_4];
	ld.param.u32 	%r54, [_Z32findEnergyMapAndDirectionsKernelPiiiS_S_i_param_5];
	cvta.to.global.u64 	%rd1, %rd6;
	mov.u32 	%r55, %ctaid.x;
	mov.u32 	%r56, %ntid.x;
	mov.u32 	%r57, %tid.x;
	mad.lo.s32 	%r1, %r55, %r56, %r57;
	setp.ge.s32 	%p1, %r1, %r53;
	@%p1 bra 	$L__BB2_16;
	max.s32 	%r2, %r1, 1;
	add.s32 	%r198, %r2, -1;
	add.s32 	%r58, %r1, 1;
	add.s32 	%r59, %r53, -1;
	min.s32 	%r4, %r58, %r59;
	mad.lo.s32 	%r60, %r53, %r54, %r53;
	cvt.s64.s32 	%rd2, %r60;
	cvt.u64.u32 	%rd7, %r2;
	add.s64 	%rd8, %rd2, %rd7;
	shl.b64 	%rd9, %rd8, 2;
	add.s64 	%rd10, %rd1, %rd9;
	ld.global.u32 	%r197, [%rd10+-4];
	setp.lt.s32 	%p2, %r4, %r2;
	@%p2 bra 	$L__BB2_15;
	sub.s32 	%r62, %r4, %r2;
	add.s32 	%r6, %r62, 1;
	and.b32  	%r7, %r6, 15;
	setp.lt.u32 	%p3, %r62, 15;
	mov.u32 	%r185, %r198;
	@%p3 bra 	$L__BB2_6;
	add.s32 	%r175, %r2, 7;
	and.b32  	%r63, %r6, -16;
	neg.s32 	%r174, %r63;
$L__BB2_4:
	.pragma "nounroll";
	add.s32 	%r64, %r175, -8;
	add.s32 	%r65, %r175, -7;
	cvt.s64.s32 	%rd11, %r64;
	add.s64 	%rd12, %rd11, %rd2;
	shl.b64 	%rd13, %rd12, 2;
	add.s64 	%rd14, %rd1, %rd13;
	ld.global.u32 	%r66, [%rd14+4];
	setp.lt.s32 	%p4, %r66, %r197;
	min.s32 	%r67, %r66, %r197;
	selp.b32 	%r68, %r65, %r198, %p4;
	add.s32 	%r69, %r175, -6;
	ld.global.u32 	%r70, [%rd14+8];
	setp.lt.s32 	%p5, %r70, %r67;
	min.s32 	%r71, %r70, %r67;
	selp.b32 	%r72, %r69, %r68, %p5;
	add.s32 	%r73, %r175, -5;
	ld.global.u32 	%r74, [%rd14+12];
	setp.lt.s32 	%p6, %r74, %r71;
	min.s32 	%r75, %r74, %r71;
	selp.b32 	%r76, %r73, %r72, %p6;
	add.s32 	%r77, %r175, -4;
	ld.global.u32 	%r78, [%rd14+16];
	setp.lt.s32 	%p7, %r78, %r75;
	min.s32 	%r79, %r78, %r75;
	selp.b32 	%r80, %r77, %r76, %p7;
	add.s32 	%r81, %r175, -3;
	ld.global.u32 	%r82, [%rd14+20];
	setp.lt.s32 	%p8, %r82, %r79;
	min.s32 	%r83, %r82, %r79;
	selp.b32 	%r84, %r81, %r80, %p8;
	add.s32 	%r85, %r175, -2;
	ld.global.u32 	%r86, [%rd14+24];
	setp.lt.s32 	%p9, %r86, %r83;
	min.s32 	%r87, %r86, %r83;
	selp.b32 	%r88, %r85, %r84, %p9;
	add.s32 	%r89, %r175, -1;
	ld.global.u32 	%r90, [%rd14+28];
	setp.lt.s32 	%p10, %r90, %r87;
	min.s32 	%r91, %r90, %r87;
	selp.b32 	%r92, %r89, %r88, %p10;
	add.s32 	%r93, %r175, 8;
	ld.global.u32 	%r94, [%rd14+32];
	setp.lt.s32 	%p11, %r94, %r91;
	min.s32 	%r95, %r94, %r91;
	selp.b32 	%r96, %r175, %r92, %p11;
	add.s32 	%r97, %r175, 1;
	ld.global.u32 	%r98, [%rd14+36];
	setp.lt.s32 	%p12, %r98, %r95;
	min.s32 	%r99, %r98, %r95;
	selp.b32 	%r100, %r97, %r96, %p12;
	add.s32 	%r101, %r175, 2;
	ld.global.u32 	%r102, [%rd14+40];
	setp.lt.s32 	%p13, %r102, %r99;
	min.s32 	%r103, %r102, %r99;
	selp.b32 	%r104, %r101, %r100, %p13;
	add.s32 	%r105, %r175, 3;
	ld.global.u32 	%r106, [%rd14+44];
	setp.lt.s32 	%p14, %r106, %r103;
	min.s32 	%r107, %r106, %r103;
	selp.b32 	%r108, %r105, %r104, %p14;
	add.s32 	%r109, %r175, 4;
	ld.global.u32 	%r110, [%rd14+48];
	setp.lt.s32 	%p15, %r110, %r107;
	min.s32 	%r111, %r110, %r107;
	selp.b32 	%r112, %r109, %r108, %p15;
	add.s32 	%r113, %r175, 5;
	ld.global.u32 	%r114, [%rd14+52];
	setp.lt.s32 	%p16, %r114, %r111;
	min.s32 	%r115, %r114, %r111;
	selp.b32 	%r116, %r113, %r112, %p16;
	add.s32 	%r117, %r175, 6;
	ld.global.u32 	%r118, [%rd14+56];
	setp.lt.s32 	%p17, %r118, %r115;
	min.s32 	%r119, %r118, %r115;
	selp.b32 	%r120, %r117, %r116, %p17;
	add.s32 	%r121, %r175, 7;
	ld.global.u32 	%r122, [%rd14+60];
	setp.lt.s32 	%p18, %r122, %r119;
	min.s32 	%r123, %r122, %r119;
	selp.b32 	%r124, %r121, %r120, %p18;
	ld.global.u32 	%r125, [%rd14+64];
	setp.lt.s32 	%p19, %r125, %r123;
	min.s32 	%r197, %r125, %r123;
	selp.b32 	%r198, %r93, %r124, %p19;
	add.s32 	%r175, %r175, 16;
	add.s32 	%r174, %r174, 16;
	setp.ne.s32 	%p20, %r174, 0;
	@%p20 bra 	$L__BB2_4;
	add.s32 	%r185, %r175, -8;
$L__BB2_6:
	setp.eq.s32 	%p21, %r7, 0;
	@%p21 bra 	$L__BB2_15;
	and.b32  	%r24, %r6, 7;
	setp.lt.u32 	%p22, %r7, 8;
	@%p22 bra 	$L__BB2_9;
	add.s32 	%r127, %r185, 1;
	cvt.s64.s32 	%rd15, %r185;
	add.s64 	%rd16, %rd15, %rd2;
	shl.b64 	%rd17, %rd16, 2;
	add.s64 	%rd18, %rd1, %rd17;
	ld.global.u32 	%r128, [%rd18+4];
	setp.lt.s32 	%p23, %r128, %r197;
	min.s32 	%r129, %r128, %r197;
	selp.b32 	%r130, %r127, %r198, %p23;
	add.s32 	%r131, %r185, 2;
	ld.global.u32 	%r132, [%rd18+8];
	setp.lt.s32 	%p24, %r132, %r129;
	min.s32 	%r133, %r132, %r129;
	selp.b32 	%r134, %r131, %r130, %p24;
	add.s32 	%r135, %r185, 3;
	ld.global.u32 	%r136, [%rd18+12];
	setp.lt.s32 	%p25, %r136, %r133;
	min.s32 	%r137, %r136, %r133;
	selp.b32 	%r138, %r135, %r134, %p25;
	add.s32 	%r139, %r185, 4;
	ld.global.u32 	%r140, [%rd18+16];
	setp.lt.s32 	%p26, %r140, %r137;
	min.s32 	%r141, %r140, %r137;
	selp.b32 	%r142, %r139, %r138, %p26;
	add.s32 	%r143, %r185, 5;
	ld.global.u32 	%r144, [%rd18+20];
	setp.lt.s32 	%p27, %r144, %r141;
	min.s32 	%r145, %r144, %r141;
	selp.b32 	%r146, %r143, %r142, %p27;
	add.s32 	%r147, %r185, 6;
	ld.global.u32 	%r148, [%rd18+24];
	setp.lt.s32 	%p28, %r148, %r145;
	min.s32 	%r149, %r148, %r145;
	selp.b32 	%r150, %r147, %r146, %p28;
	add.s32 	%r151, %r185, 7;
	ld.global.u32 	%r152, [%rd18+28];
	setp.lt.s32 	%p29, %r152, %r149;
	min.s32 	%r153, %r152, %r149;
	selp.b32 	%r154, %r151, %r150, %p29;
	add.s32 	%r185, %r185, 8;
	ld.global.u32 	%r155, [%rd18+32];
	setp.lt.s32 	%p30, %r155, %r153;
	min.s32 	%r197, %r155, %r153;
	selp.b32 	%r198, %r185, %r154, %p30;
$L__BB2_9:
	setp.eq.s32 	%p31, %r24, 0;
	@%p31 bra 	$L__BB2_15;
	and.b32  	%r33, %r6, 3;
	setp.lt.u32 	%p32, %r24, 4;
	@%p32 bra 	$L__BB2_12;
	add.s32 	%r157, %r185, 1;
	cvt.s64.s32 	%rd19, %r185;
	add.s64 	%rd20, %rd19, %rd2;
	shl.b64 	%rd21, %rd20, 2;
	add.s64 	%rd22, %rd1, %rd21;
	ld.global.u32 	%r158, [%rd22+4];
	setp.lt.s32 	%p33, %r158, %r197;
	min.s32 	%r159, %r158, %r197;
	selp.b32 	%r160, %r157, %r198, %p33;
	add.s32 	%r161, %r185, 2;
	ld.global.u32 	%r162, [%rd22+8];
	setp.lt.s32 	%p34, %r162, %r159;
	min.s32 	%r163, %r162, %r159;
	selp.b32 	%r164, %r161, %r160, %p34;
	add.s32 	%r165, %r185, 3;
	ld.global.u32 	%r166, [%rd22+12];
	setp.lt.s32 	%p35, %r166, %r163;
	min.s32 	%r167, %r166, %r163;
	selp.b32 	%r168, %r165, %r164, %p35;
	add.s32 	%r185, %r185, 4;
	ld.global.u32 	%r169, [%rd22+16];
	setp.lt.s32 	%p36, %r169, %r167;
	min.s32 	%r197, %r169, %r167;
	selp.b32 	%r198, %r185, %r168, %p36;
$L__BB2_12:
	setp.eq.s32 	%p37, %r33, 0;
	@%p37 bra 	$L__BB2_15;
	add.s64 	%rd3, %rd1, 4;
	neg.s32 	%r193, %r33;
$L__BB2_14:
	.pragma "nounroll";
	cvt.s64.s32 	%rd23, %r185;
	add.s64 	%rd24, %rd2, %rd23;
	shl.b64 	%rd25, %rd24, 2;
	add.s64 	%rd26, %rd3, %rd25;
	add.s32 	%r185, %r185, 1;
	ld.global.u32 	%r170, [%rd26];
	setp.lt.s32 	%p38, %r170, %r197;
	min.s32 	%r197, %r170, %r197;
	selp.b32 	%r198, %r185, %r198, %p38;
	add.s32 	%r193, %r193, 1;
	setp.ne.s32 	%p39, %r193, 0;
	@%p39 bra 	$L__BB2_14;
$L__BB2_15:
	mad.lo.s32 	%r171, %r54, %r53, %r1;
	cvta.to.global.u64 	%rd27, %rd4;
	mul.wide.s32 	%rd28, %r171, 4;
	add.s64 	%rd29, %rd27, %rd28;
	ld.global.u32 	%r172, [%rd29];
	add.s32 	%r173, %r172, %r197;
	add.s64 	%rd30, %rd1, %rd28;
	st.global.u32 	[%rd30], %r173;
	cvta.to.global.u64 	%rd31, %rd5;
	add.s64 	%rd32, %rd31, %rd28;
	st.global.u32 	[%rd32], %r198;
$L__BB2_16:
	ret;

}
	// .globl	_Z13findMinKernelPiS_S_i
.visible .entry _Z13findMinKernelPiS_S_i(
	.param .u64 .ptr .align 1 _Z13findMinKernelPiS_S_i_param_0,
	.param .u64 .ptr .align 1 _Z13findMinKernelPiS_S_i_param_1,
	.param .u64 .ptr .align 1 _Z13findMinKernelPiS_S_i_param_2,
	.param .u32 _Z13findMinKernelPiS_S_i_param_3
)
{
	.reg .pred 	%p<7>;
	.reg .b32 	%r<39>;
	.reg .b64 	%rd<16>;

	ld.param.u64 	%rd5, [_Z13findMinKernelPiS_S_i_param_0];
	ld.param.u64 	%rd3, [_Z13findMinKernelPiS_S_i_param_1];
	ld.param.u64 	%rd4, [_Z13findMinKernelPiS_S_i_param_2];
	ld.param.u32 	%r12, [_Z13findMinKernelPiS_S_i_param_3];
	cvta.to.global.u64 	%rd1, %rd5;
	mov.u32 	%r1, %ctaid.x;
	mov.u32 	%r2, %ntid.x;
	mul.lo.s32 	%r14, %r2, %r1;
	shl.b32 	%r3, %r14, 1;
	mov.u32 	%r4, %tid.x;
	add.s32 	%r15, %r3, %r4;
	shl.b32 	%r16, %r4, 2;
	mov.u32 	%r17, sharedMins;
	add.s32 	%r18, %r17, %r16;
	st.shared.u32 	[%r18], %r15;
	add.s32 	%r19, %r15, %r2;
	shl.b32 	%r20, %r2, 2;
	add.s32 	%r21, %r18, %r20;
	st.shared.u32 	[%r21], %r19;
	bar.sync 	0;
	shl.b32 	%r5, %r4, 1;
	mov.b32 	%r38, 1;
$L__BB3_1:
	mul.lo.s32 	%r7, %r38, %r5;
	add.s32 	%r8, %r7, %r3;
	add.s32 	%r23, %r38, -1;
	not.b32 	%r24, %r38;
	and.b32  	%r25, %r24, %r23;
	popc.b32 	%r26, %r25;
	shr.u32 	%r27, %r2, %r26;
	setp.ge.u32 	%p1, %r4, %r27;
	add.s32 	%r9, %r8, %r38;
	setp.ge.s32 	%p2, %r9, %r12;
	or.pred  	%p3, %p1, %p2;
	@%p3 bra 	$L__BB3_4;
	mul.wide.s32 	%rd6, %r9, 4;
	add.s64 	%rd7, %rd1, %rd6;
	ld.global.u32 	%r10, [%rd7];
	mul.wide.s32 	%rd8, %r8, 4;
	add.s64 	%rd2, %rd1, %rd8;
	ld.global.u32 	%r28, [%rd2];
	setp.ge.s32 	%p4, %r10, %r28;
	@%p4 bra 	$L__BB3_4;
	st.global.u32 	[%rd2], %r10;
	add.s32 	%r29, %r7, %r38;
	shl.b32 	%r30, %r29, 2;
	add.s32 	%r32, %r17, %r30;
	ld.shared.u32 	%r33, [%r32];
	shl.b32 	%r34, %r7, 2;
	add.s32 	%r35, %r17, %r34;
	st.shared.u32 	[%r35], %r33;
$L__BB3_4:
	bar.sync 	0;
	shl.b32 	%r38, %r38, 1;
	setp.le.u32 	%p5, %r38, %r2;
	@%p5 bra 	$L__BB3_1;
	setp.ne.s32 	%p6, %r4, 0;
	@%p6 bra 	$L__BB3_7;
	mul.wide.u32 	%rd9, %r3, 4;
	add.s64 	%rd10, %rd1, %rd9;
	ld.global.u32 	%r36, [%rd10];
	cvta.to.global.u64 	%rd11, %rd3;
	mul.wide.u32 	%rd12, %r1, 4;
	add.s64 	%rd13, %rd11, %rd12;
	st.global.u32 	[%rd13], %r36;
	ld.shared.u32 	%r37, [sharedMins];
	cvta.to.global.u64 	%rd14, %rd4;
	add.s64 	%rd15, %rd14, %rd12;
	st.global.u32 	[%rd15], %r37;
$L__BB3_7:
	ret;

}
	// .globl	_Z16removeSeamKernelP6uchar3iiPiS0_
.visible .entry _Z16removeSeamKernelP6uchar3iiPiS0_(
	.param .u64 .ptr .align 1 _Z16removeSeamKernelP6uchar3iiPiS0__param_0,
	.param .u32 _Z16removeSeamKernelP6uchar3iiPiS0__param_1,
	.param .u32 _Z16removeSeamKernelP6uchar3iiPiS0__param_2,
	.param .u64 .ptr .align 1 _Z16removeSeamKernelP6uchar3iiPiS0__param_3,
	.param .u64 .ptr .align 1 _Z16removeSeamKernelP6uchar3iiPiS0__param_4
)
{
	.reg .pred 	%p<4>;
	.reg .b16 	%rs<7>;
	.reg .b32 	%r<19>;
	.reg .b64 	%rd<17>;

	ld.param.u64 	%rd4, [_Z16removeSeamKernelP6uchar3iiPiS0__param_0];
	ld.param.u32 	%r4, [_Z16removeSeamKernelP6uchar3iiPiS0__param_1];
	ld.param.u32 	%r5, [_Z16removeSeamKernelP6uchar3iiPiS0__param_2];
	ld.param.u64 	%rd3, [_Z16removeSeamKernelP6uchar3iiPiS0__param_3];
	ld.param.u64 	%rd5, [_Z16removeSeamKernelP6uchar3iiPiS0__param_4];
	cvta.to.global.u64 	%rd1, %rd5;
	cvta.to.global.u64 	%rd2, %rd4;
	mov.u32 	%r6, %ctaid.y;
	mov.u32 	%r7, %ntid.y;
	mov.u32 	%r8, %tid.y;
	mad.lo.s32 	%r1, %r6, %r7, %r8;
	mov.u32 	%r9, %ctaid.x;
	mov.u32 	%r10, %ntid.x;
	mov.u32 	%r11, %tid.x;
	mad.lo.s32 	%r2, %r9, %r10, %r11;
	setp.ge.s32 	%p1, %r1, %r5;
	@%p1 bra 	$L__BB4_5;
	cvta.to.global.u64 	%rd6, %rd3;
	mul.wide.u32 	%rd7, %r1, 4;
	add.s64 	%rd8, %rd6, %rd7;
	ld.global.u32 	%r12, [%rd8];
	setp.ge.s32 	%p2, %r2, %r12;
	@%p2 bra 	$L__BB4_3;
	add.s32 	%r16, %r4, -1;
	mad.lo.s32 	%r17, %r16, %r1, %r2;
	mul.wide.s32 	%rd13, %r17, 3;
	add.s64 	%rd14, %rd1, %rd13;
	add.s32 	%r18, %r17, %r1;
	mul.wide.s32 	%rd15, %r18, 3;
	add.s64 	%rd16, %rd2, %rd15;
	ld.global.u8 	%rs4, [%rd16];
	ld.global.u8 	%rs5, [%rd16+1];
	ld.global.u8 	%rs6, [%rd16+2];
	st.global.u8 	[%rd14], %rs4;
	st.global.u8 	[%rd14+1], %rs5;
	st.global.u8 	[%rd14+2], %rs6;
	bra.uni 	$L__BB4_5;
$L__BB4_3:
	add.s32 	%r3, %r4, -1;
	setp.ge.s32 	%p3, %r2, %r3;
	@%p3 bra 	$L__BB4_5;
	mad.lo.s32 	%r13, %r3, %r1, %r2;
	mul.wide.s32 	%rd9, %r13, 3;
	add.s64 	%rd10, %rd1, %rd9;
	mad.lo.s32 	%r14, %r4, %r1, %r2;
	add.s32 	%r15, %r14, 1;
	mul.wide.s32 	%rd11, %r15, 3;
	add.s64 	%rd12, %rd2, %rd11;
	ld.global.u8 	%rs1, [%rd12];
	ld.global.u8 	%rs2, [%rd12+1];
	ld.global.u8 	%rs3, [%rd12+2];
	st.global.u8 	[%rd10], %rs1;
	st.global.u8 	[%rd10+1], %rs2;
	st.global.u8 	[%rd10+2], %rs3;
$L__BB4_5:
	ret;

}


// ===== COMPILED SASS (sm_100) =====

	.target	sm_100

	.elftype	@"ET_EXEC"


//--------------------- .note.nv.tkinfo           --------------------------
	.section	.note.nv.tkinfo,"",@"SHT_NOTE"
	.sectionflags	@"SHF_NOTE_NV_TKINFO"
	.tkinfo
        /*0018*/ 	.word	0x00000002
        /*0030*/ 	.string	""
        /*0030*/ 	.string	"ptxas"
        /*0030*/ 	.string	"Cuda compilation tools, release 13.0, V13.0.88"
        /*0030*/ 	.string	"Build cuda_13.0.r13.0/compiler.36424714_0"
        /*0030*/ 	.string	"-arch sm_100 -m 64 "



//--------------------- .note.nv.cuinfo           --------------------------
	.section	.note.nv.cuinfo,"",@"SHT_NOTE"
	.sectionflags	@"SHF_NOTE_NV_CUINFO"
        /*0018*/ 	.short	0x0002
        /*001a*/ 	.short	0x0064
        /*001c*/ 	.short	0x0082
	.zero		2


//--------------------- .nv.info                  --------------------------
	.section	.nv.info,"",@"SHT_CUDA_INFO"
	.align	4


	//----- nvinfo : EIATTR_REGCOUNT
	.align		4
        /*0000*/ 	.byte	0x04, 0x2f
        /*0002*/ 	.short	(.L_1 - .L_0)
	.align		4
.L_0:
        /*0004*/ 	.word	index@(_Z21convertRgb2GrayKernelP6uchar3iiPh)
        /*0008*/ 	.word	0x0000000a


	//----- nvinfo : EIATTR_FRAME_SIZE
	.align		4
.L_1:
        /*000c*/ 	.byte	0x04, 0x11
        /*000e*/ 	.short	(.L_3 - .L_2)
	.align		4
.L_2:
        /*0010*/ 	.word	index@(_Z21convertRgb2GrayKernelP6uchar3iiPh)
        /*0014*/ 	.word	0x00000000


	//----- nvinfo : EIATTR_REGCOUNT
	.align		4
.L_3:
        /*0018*/ 	.byte	0x04, 0x2f
        /*001a*/ 	.short	(.L_5 - .L_4)
	.align		4
.L_4:
        /*001c*/ 	.word	index@(_Z16findEnergyKernelPhiiPfS0_iPi)
        /*0020*/ 	.word	0x00000020


	//----- nvinfo : EIATTR_FRAME_SIZE
	.align		4
.L_5:
        /*0024*/ 	.byte	0x04, 0x11
        /*0026*/ 	.short	(.L_7 - .L_6)
	.align		4
.L_6:
        /*0028*/ 	.word	index@(_Z16findEnergyKernelPhiiPfS0_iPi)
        /*002c*/ 	.word	0x00000000


	//----- nvinfo : EIATTR_REGCOUNT
	.align		4
.L_7:
        /*0030*/ 	.byte	0x04, 0x2f
        /*0032*/ 	.short	(.L_9 - .L_8)
	.align		4
.L_8:
        /*0034*/ 	.word	index@(_Z32findEnergyMapAndDirectionsKernelPiiiS_S_i)
        /*0038*/ 	.word	0x00000020


	//----- nvinfo : EIATTR_FRAME_SIZE
	.align		4
.L_9:
        /*003c*/ 	.byte	0x04, 0x11
        /*003e*/ 	.short	(.L_11 - .L_10)
	.align		4
.L_10:
        /*0040*/ 	.word	index@(_Z32findEnergyMapAndDirectionsKernelPiiiS_S_i)
        /*0044*/ 	.word	0x00000000


	//----- nvinfo : EIATTR_REGCOUNT
	.align		4
.L_11:
        /*0048*/ 	.byte	0x04, 0x2f
        /*004a*/ 	.short	(.L_13 - .L_12)
	.align		4
.L_12:
        /*004c*/ 	.word	index@(_Z13findMinKernelPiS_S_i)
        /*0050*/ 	.word	0x00000012


	//----- nvinfo : EIATTR_FRAME_SIZE
	.align		4
.L_13:
        /*0054*/ 	.byte	0x04, 0x11
        /*0056*/ 	.short	(.L_15 - .L_14)
	.align		4
.L_14:
        /*0058*/ 	.word	index@(_Z13findMinKernelPiS_S_i)
        /*005c*/ 	.word	0x00000000


	//----- nvinfo : EIATTR_REGCOUNT
	.align		4
.L_15:
        /*0060*/ 	.byte	0x04, 0x2f
        /*0062*/ 	.short	(.L_17 - .L_16)
	.align		4
.L_16:
        /*0064*/ 	.word	index@(_Z16removeSeamKernelP6uchar3iiPiS0_)
        /*0068*/ 	.word	0x00000010


	//----- nvinfo : EIATTR_FRAME_SIZE
	.align		4
.L_17:
        /*006c*/ 	.byte	0x04, 0x11
        /*006e*/ 	.short	(.L_19 - .L_18)
	.align		4
.L_18:
        /*0070*/ 	.word	index@(_Z16removeSeamKernelP6uchar3iiPiS0_)
        /*0074*/ 	.word	0x00000000


	//----- nvinfo : EIATTR_MIN_STACK_SIZE
	.align		4
.L_19:
        /*0078*/ 	.byte	0x04, 0x12
        /*007a*/ 	.short	(.L_21 - .L_20)
	.align		4
.L_20:
        /*007c*/ 	.word	index@(_Z16removeSeamKernelP6uchar3iiPiS0_)
        /*0080*/ 	.word	0x00000000


	//----- nvinfo : EIATTR_MIN_STACK_SIZE
	.align		4
.L_21:
        /*0084*/ 	.byte	0x04, 0x12
        /*0086*/ 	.short	(.L_23 - .L_22)
	.align		4
.L_22:
        /*0088*/ 	.word	index@(_Z13findMinKernelPiS_S_i)
        /*008c*/ 	.word	0x00000000


	//----- nvinfo : EIATTR_MIN_STACK_SIZE
	.align		4
.L_23:
        /*0090*/ 	.byte	0x04, 0x12
        /*0092*/ 	.short	(.L_25 - .L_24)
	.align		4
.L_24:
        /*0094*/ 	.word	index@(_Z32findEnergyMapAndDirectionsKernelPiiiS_S_i)
        /*0098*/ 	.word	0x00000000


	//----- nvinfo : EIATTR_MIN_STACK_SIZE
	.align		4
.L_25:
        /*009c*/ 	.byte	0x04, 0x12
        /*009e*/ 	.short	(.L_27 - .L_26)
	.align		4
.L_26:
        /*00a0*/ 	.word	index@(_Z16findEnergyKernelPhiiPfS0_iPi)
        /*00a4*/ 	.word	0x00000000


	//----- nvinfo : EIATTR_MIN_STACK_SIZE
	.align		4
.L_27:
        /*00a8*/ 	.byte	0x04, 0x12
        /*00aa*/ 	.short	(.L_29 - .L_28)
	.align		4
.L_28:
        /*00ac*/ 	.word	index@(_Z21convertRgb2GrayKernelP6uchar3iiPh)
        /*00b0*/ 	.word	0x00000000
.L_29:


//--------------------- .nv.compat                --------------------------
	.section	.nv.compat,"",@"SHT_CUDA_COMPAT_INFO"
	.align	4
        /*0000*/ 	.byte	0x02, 0x09, 0x00, 0x00, 0x02, 0x02, 0x01, 0x00, 0x02, 0x05, 0x05, 0x00, 0x03, 0x07, 0x01, 0x01
        /*0010*/ 	.byte	0x02, 0x03, 0x00, 0x00, 0x02, 0x06, 0x01, 0x00, 0x04, 0x0b, 0x08, 0x00, 0x09, 0x00, 0x00, 0x00
        /*0020*/ 	.byte	0x00, 0x00, 0x00, 0x00


//--------------------- .nv.info._Z16removeSeamKernelP6uchar3iiPiS0_ --------------------------
	.section	.nv.info._Z16removeSeamKernelP6uchar3iiPiS0_,"",@"SHT_CUDA_INFO"
	.sectionflags	@""
	.align	4


	//----- nvinfo : EIATTR_CUDA_API_VERSION
	.align		4
        /*0000*/ 	.byte	0x04, 0x37
        /*0002*/ 	.short	(.L_31 - .L_30)
.L_30:
        /*0004*/ 	.word	0x00000082


	//----- nvinfo : EIATTR_KPARAM_INFO
	.align		4
.L_31:
        /*0008*/ 	.byte	0x04, 0x17
        /*000a*/ 	.short	(.L_33 - .L_32)
.L_32:
        /*000c*/ 	.word	0x00000000
        /*0010*/ 	.short	0x0004
        /*0012*/ 	.short	0x0018
        /*0014*/ 	.byte	0x00, 0xf5, 0x21, 0x00


	//----- nvinfo : EIATTR_KPARAM_INFO
	.align		4
.L_33:
        /*0018*/ 	.byte	0x04, 0x17
        /*001a*/ 	.short	(.L_35 - .L_34)
.L_34:
        /*001c*/ 	.word	0x00000000
        /*0020*/ 	.short	0x0003
        /*0022*/ 	.short	0x0010
        /*0024*/ 	.byte	0x00, 0xf5, 0x21, 0x00


	//----- nvinfo : EIATTR_KPARAM_INFO
	.align		4
.L_35:
        /*0028*/ 	.byte	0x04, 0x17
        /*002a*/ 	.short	(.L_37 - .L_36)
.L_36:
        /*002c*/ 	.word	0x00000000
        /*0030*/ 	.short	0x0002
        /*0032*/ 	.short	0x000c
        /*0034*/ 	.byte	0x00, 0xf0, 0x11, 0x00


	//----- nvinfo : EIATTR_KPARAM_INFO
	.align		4
.L_37:
        /*0038*/ 	.byte	0x04, 0x17
        /*003a*/ 	.short	(.L_39 - .L_38)
.L_38:
        /*003c*/ 	.word	0x00000000
        /*0040*/ 	.short	0x0001
        /*0042*/ 	.short	0x0008
        /*0044*/ 	.byte	0x00, 0xf0, 0x11, 0x00


	//----- nvinfo : EIATTR_KPARAM_INFO
	.align		4
.L_39:
        /*0048*/ 	.byte	0x04, 0x17
        /*004a*/ 	.short	(.L_41 - .L_40)
.L_40:
        /*004c*/ 	.word	0x00000000
        /*0050*/ 	.short	0x0000
        /*0052*/ 	.short	0x0000
        /*0054*/ 	.byte	0x00, 0xf5, 0x21, 0x00


	//----- nvinfo : EIATTR_SPARSE_MMA_MASK
	.align		4
.L_41:
        /*0058*/ 	.byte	0x03, 0x50
        /*005a*/ 	.short	0x0000


	//----- nvinfo : EIATTR_MAXREG_COUNT
	.align		4
        /*005c*/ 	.byte	0x03, 0x1b
        /*005e*/ 	.short	0x00ff


	//----- nvinfo : EIATTR_MERCURY_ISA_VERSION
	.align		4
        /*0060*/ 	.byte	0x03, 0x5f
        /*0062*/ 	.short	0x0101


	//----- nvinfo : EIATTR_VRC_CTA_INIT_COUNT
	.align		4
        /*0064*/ 	.byte	0x02, 0x4a
	.zero		1
	.zero		1


	//----- nvinfo : EIATTR_EXIT_INSTR_OFFSETS
	.align		4
        /*0068*/ 	.byte	0x04, 0x1c
        /*006a*/ 	.short	(.L_43 - .L_42)


	//   ....[0]....
.L_42:
        /*006c*/ 	.word	0x000000b0


	//   ....[1]....
        /*0070*/ 	.word	0x00000200


	//   ....[2]....
        /*0074*/ 	.word	0x00000220


	//   ....[3]....
        /*0078*/ 	.word	0x00000300


	//----- nvinfo : EIATTR_CRS_STACK_SIZE
	.align		4
.L_43:
        /*007c*/ 	.byte	0x04, 0x1e
        /*007e*/ 	.short	(.L_45 - .L_44)
.L_44:
        /*0080*/ 	.word	0x00000000


	//----- nvinfo : EIATTR_CBANK_PARAM_SIZE
	.align		4
.L_45:
        /*0084*/ 	.byte	0x03, 0x19
        /*0086*/ 	.short	0x0020


	//----- nvinfo : EIATTR_PARAM_CBANK
	.align		4
        /*0088*/ 	.byte	0x04, 0x0a
        /*008a*/ 	.short	(.L_47 - .L_46)
	.align		4
.L_46:
        /*008c*/ 	.word	index@(.nv.constant0._Z16removeSeamKernelP6uchar3iiPiS0_)
        /*0090*/ 	.short	0x0380
        /*0092*/ 	.short	0x0020


	//----- nvinfo : EIATTR_SW_WAR
	.align		4
.L_47:
        /*0094*/ 	.byte	0x04, 0x36
        /*0096*/ 	.short	(.L_49 - .L_48)
.L_48:
        /*0098*/ 	.word	0x00000008
.L_49:


//--------------------- .nv.info._Z13findMinKernelPiS_S_i --------------------------
	.section	.nv.info._Z13findMinKernelPiS_S_i,"",@"SHT_CUDA_INFO"
	.sectionflags	@""
	.align	4


	//----- nvinfo : EIATTR_CUDA_API_VERSION
	.align		4
        /*0000*/ 	.byte	0x04, 0x37
        /*0002*/ 	.short	(.L_51 - .L_50)
.L_50:
        /*0004*/ 	.word	0x00000082


	//----- nvinfo : EIATTR_KPARAM_INFO
	.align		4
.L_51:
        /*0008*/ 	.byte	0x04, 0x17
        /*000a*/ 	.short	(.L_53 - .L_52)
.L_52:
        /*000c*/ 	.word	0x00000000
        /*0010*/ 	.short	0x0003
        /*0012*/ 	.short	0x0018
        /*0014*/ 	.byte	0x00, 0xf0, 0x11, 0x00


	//----- nvinfo : EIATTR_KPARAM_INFO
	.align		4
.L_53:
        /*0018*/ 	.byte	0x04, 0x17
        /*001a*/ 	.short	(.L_55 - .L_54)
.L_54:
        /*001c*/ 	.word	0x00000000
        /*0020*/ 	.short	0x0002
        /*0022*/ 	.short	0x0010
        /*0024*/ 	.byte	0x00, 0xf5, 0x21, 0x00


	//----- nvinfo : EIATTR_KPARAM_INFO
	.align		4
.L_55:
        /*0028*/ 	.byte	0x04, 0x17
        /*002a*/ 	.short	(.L_57 - .L_56)
.L_56:
        /*002c*/ 	.word	0x00000000
        /*0030*/ 	.short	0x0001
        /*0032*/ 	.short	0x0008
        /*0034*/ 	.byte	0x00, 0xf5, 0x21, 0x00


	//----- nvinfo : EIATTR_KPARAM_INFO
	.align		4
.L_57:
        /*0038*/ 	.byte	0x04, 0x17
        /*003a*/ 	.short	(.L_59 - .L_58)
.L_58:
        /*003c*/ 	.word	0x00000000
        /*0040*/ 	.short	0x0000
        /*0042*/ 	.short	0x0000
        /*0044*/ 	.byte	0x00, 0xf5, 0x21, 0x00


	//----- nvinfo : EIATTR_SPARSE_MMA_MASK
	.align		4
.L_59:
        /*0048*/ 	.byte	0x03, 0x50
        /*004a*/ 	.short	0x0000


	//----- nvinfo : EIATTR_MAXREG_COUNT
	.align		4
        /*004c*/ 	.byte	0x03, 0x1b
        /*004e*/ 	.short	0x00ff


	//----- nvinfo : EIATTR_NUM_BARRIERS
	.align		4
        /*0050*/ 	.byte	0x02, 0x4c
        /*0052*/ 	.byte	0x01
	.zero		1


	//----- nvinfo : EIATTR_MERCURY_ISA_VERSION
	.align		4
        /*0054*/ 	.byte	0x03, 0x5f
        /*0056*/ 	.short	0x0101


	//----- nvinfo : EIATTR_VRC_CTA_INIT_COUNT
	.align		4
        /*0058*/ 	.byte	0x02, 0x4a
	.zero		1
	.zero		1


	//----- nvinfo : EIATTR_EXIT_INSTR_OFFSETS
	.align		4
        /*005c*/ 	.byte	0x04, 0x1c
        /*005e*/ 	.short	(.L_61 - .L_60)


	//   ....[0]....
.L_60:
        /*0060*/ 	.word	0x00000310


	//   ....[1]....
        /*0064*/ 	.word	0x000003f0


	//----- nvinfo : EIATTR_CRS_STACK_SIZE
	.align		4
.L_61:
        /*0068*/ 	.byte	0x04, 0x1e
        /*006a*/ 	.short	(.L_63 - .L_62)
.L_62:
        /*006c*/ 	.word	0x00000000


	//----- nvinfo : EIATTR_CBANK_PARAM_SIZE
	.align		4
.L_63:
        /*0070*/ 	.byte	0x03, 0x19
        /*0072*/ 	.short	0x001c


	//----- nvinfo : EIATTR_PARAM_CBANK
	.align		4
        /*0074*/ 	.byte	0x04, 0x0a
        /*0076*/ 	.short	(.L_65 - .L_64)
	.align		4
.L_64:
        /*0078*/ 	.word	index@(.nv.constant0._Z13findMinKernelPiS_S_i)
        /*007c*/ 	.short	0x0380
        /*007e*/ 	.short	0x001c


	//----- nvinfo : EIATTR_SW_WAR
	.align		4
.L_65:
        /*0080*/ 	.byte	0x04, 0x36
        /*0082*/ 	.short	(.L_67 - .L_66)
.L_66:
        /*0084*/ 	.word	0x00000008
.L_67:


//--------------------- .nv.info._Z32findEnergyMapAndDirectionsKernelPiiiS_S_i --------------------------
	.section	.nv.info._Z32findEnergyMapAndDirectionsKernelPiiiS_S_i,"",@"SHT_CUDA_INFO"
	.sectionflags	@""
	.align	4


	//----- nvinfo : EIATTR_CUDA_API_VERSION
	.align		4
        /*0000*/ 	.byte	0x04, 0x37
        /*0002*/ 	.short	(.L_69 - .L_68)
.L_68:
        /*0004*/ 	.word	0x00000082


	//----- nvinfo : EIATTR_KPARAM_INFO
	.align		4
.L_69:
        /*0008*/ 	.byte	0x04, 0x17
        /*000a*/ 	.short	(.L_71 - .L_70)
.L_70:
        /*000c*/ 	.word	0x00000000
        /*0010*/ 	.short	0x0005
        /*0012*/ 	.short	0x0020
        /*0014*/ 	.byte	0x00, 0xf0, 0x11, 0x00


	//----- nvinfo : EIATTR_KPARAM_INFO
	.align		4
.L_71:
        /*0018*/ 	.byte	0x04, 0x17
        /*001a*/ 	.short	(.L_73 - .L_72)
.L_72:
        /*001c*/ 	.word	0x00000000
        /*0020*/ 	.short	0x0004
        /*0022*/ 	.short	0x0018
        /*0024*/ 	.byte	0x00, 0xf5, 0x21, 0x00


	//----- nvinfo : EIATTR_KPARAM_INFO
	.align		4
.L_73:
        /*0028*/ 	.byte	0x04, 0x17
        /*002a*/ 	.short	(.L_75 - .L_74)
.L_74:
        /*002c*/ 	.word	0x00000000
        /*0030*/ 	.short	0x0003
        /*0032*/ 	.short	0x0010
        /*0034*/ 	.byte	0x00, 0xf5, 0x21, 0x00


	//----- nvinfo : EIATTR_KPARAM_INFO
	.align		4
.L_75:
        /*0038*/ 	.byte	0x04, 0x17
        /*003a*/ 	.short	(.L_77 - .L_76)
.L_76:
        /*003c*/ 	.word	0x00000000
        /*0040*/ 	.short	0x0002
        /*0042*/ 	.short	0x000c
        /*0044*/ 	.byte	0x00, 0xf0, 0x11, 0x00


	//----- nvinfo : EIATTR_KPARAM_INFO
	.align		4
.L_77:
        /*0048*/ 	.byte	0x04, 0x17
        /*004a*/ 	.short	(.L_79 - .L_78)
.L_78:
        /*004c*/ 	.word	0x00000000
        /*0050*/ 	.short	0x0001
        /*0052*/ 	.short	0x0008
        /*0054*/ 	.byte	0x00, 0xf0, 0x11, 0x00


	//----- nvinfo : EIATTR_KPARAM_INFO
	.align		4
.L_79:
        /*0058*/ 	.byte	0x04, 0x17
        /*005a*/ 	.short	(.L_81 - .L_80)
.L_80:
        /*005c*/ 	.word	0x00000000
        /*0060*/ 	.short	0x0000
        /*0062*/ 	.short	0x0000
        /*0064*/ 	.byte	0x00, 0xf5, 0x21, 0x00


	//----- nvinfo : EIATTR_SPARSE_MMA_MASK
	.align		4
.L_81:
        /*0068*/ 	.byte	0x03, 0x50
        /*006a*/ 	.short	0x0000


	//----- nvinfo : EIATTR_MAXREG_COUNT
	.align		4
        /*006c*/ 	.byte	0x03, 0x1b
        /*006e*/ 	.short	0x00ff


	//----- nvinfo : EIATTR_MERCURY_ISA_VERSION
	.align		4
        /*0070*/ 	.byte	0x03, 0x5f
        /*0072*/ 	.short	0x0101


	//----- nvinfo : EIATTR_VRC_CTA_INIT_COUNT
	.align		4
        /*0074*/ 	.byte	0x02, 0x4a
	.zero		1
	.zero		1


	//----- nvinfo : EIATTR_EXIT_INSTR_OFFSETS
	.align		4
        /*0078*/ 	.byte	0x04, 0x1c
        /*007a*/ 	.short	(.L_83 - .L_82)


	//   ....[0]....
.L_82:
        /*007c*/ 	.word	0x00000070


	//   ....[1]....
        /*0080*/ 	.word	0x00000d50


	//----- nvinfo : EIATTR_CRS_STACK_SIZE
	.align		4
.L_83:
        /*0084*/ 	.byte	0x04, 0x1e
        /*0086*/ 	.short	(.L_85 - .L_84)
.L_84:
        /*0088*/ 	.word	0x00000000


	//----- nvinfo : EIATTR_CBANK_PARAM_SIZE
	.align		4
.L_85:
        /*008c*/ 	.byte	0x03, 0x19
        /*008e*/ 	.short	0x0024


	//----- nvinfo : EIATTR_PARAM_CBANK
	.align		4
        /*0090*/ 	.byte	0x04, 0x0a
        /*0092*/ 	.short	(.L_87 - .L_86)
	.align		4
.L_86:
        /*0094*/ 	.word	index@(.nv.constant0._Z32findEnergyMapAndDirectionsKernelPiiiS_S_i)
        /*0098*/ 	.short	0x0380
        /*009a*/ 	.short	0x0024


	//----- nvinfo : EIATTR_SW_WAR
	.align		4
.L_87:
        /*009c*/ 	.byte	0x04, 0x36
        /*009e*/ 	.short	(.L_89 - .L_88)
.L_88:
        /*00a0*/ 	.word	0x00000008
.L_89:


//--------------------- .nv.info._Z16findEnergyKernelPhiiPfS0_iPi --------------------------
	.section	.nv.info._Z16findEnergyKernelPhiiPfS0_iPi,"",@"SHT_CUDA_INFO"
	.sectionflags	@""
	.align	4


	//----- nvinfo : EIATTR_CUDA_API_VERSION
	.align		4
        /*0000*/ 	.byte	0x04, 0x37
        /*0002*/ 	.short	(.L_91 - .L_90)
.L_90:
        /*0004*/ 	.word	0x00000082


	//----- nvinfo : EIATTR_KPARAM_INFO
	.align		4
.L_91:
        /*0008*/ 	.byte	0x04, 0x17
        /*000a*/ 	.short	(.L_93 - .L_92)
.L_92:
        /*000c*/ 	.word	0x00000000
        /*0010*/ 	.short	0x0006
        /*0012*/ 	.short	0x0028
        /*0014*/ 	.byte	0x00, 0xf5, 0x21, 0x00


	//----- nvinfo : EIATTR_KPARAM_INFO
	.align		4
.L_93:
        /*0018*/ 	.byte	0x04, 0x17
        /*001a*/ 	.short	(.L_95 - .L_94)
.L_94:
        /*001c*/ 	.word	0x00000000
        /*0020*/ 	.short	0x0005
        /*0022*/ 	.short	0x0020
        /*0024*/ 	.byte	0x00, 0xf0, 0x11, 0x00


	//----- nvinfo : EIATTR_KPARAM_INFO
	.align		4
.L_95:
        /*0028*/ 	.byte	0x04, 0x17
        /*002a*/ 	.short	(.L_97 - .L_96)
.L_96:
        /*002c*/ 	.word	0x00000000
        /*0030*/ 	.short	0x0004
        /*0032*/ 	.short	0x0018
        /*0034*/ 	.byte	0x00, 0xf5, 0x21, 0x00


	//----- nvinfo : EIATTR_KPARAM_INFO
	.align		4
.L_97:
        /*0038*/ 	.byte	0x04, 0x17
        /*003a*/ 	.short	(.L_99 - .L_98)
.L_98:
        /*003c*/ 	.word	0x00000000
        /*0040*/ 	.short	0x0003
        /*0042*/ 	.short	0x0010
        /*0044*/ 	.byte	0x00, 0xf5, 0x21, 0x00


	//----- nvinfo : EIATTR_KPARAM_INFO
	.align		4
.L_99:
        /*0048*/ 	.byte	0x04, 0x17
        /*004a*/ 	.short	(.L_101 - .L_100)
.L_100:
        /*004c*/ 	.word	0x00000000
        /*0050*/ 	.short	0x0002
        /*0052*/ 	.short	0x000c
        /*0054*/ 	.byte	0x00, 0xf0, 0x11, 0x00


	//----- nvinfo : EIATTR_KPARAM_INFO
	.align		4
.L_101:
        /*0058*/ 	.byte	0x04, 0x17
        /*005a*/ 	.short	(.L_103 - .L_102)
.L_102:
        /*005c*/ 	.word	0x00000000
        /*0060*/ 	.short	0x0001
        /*0062*/ 	.short	0x0008
        /*0064*/ 	.byte	0x00, 0xf0, 0x11, 0x00


	//----- nvinfo : EIATTR_KPARAM_INFO
	.align		4
.L_103:
        /*0068*/ 	.byte	0x04, 0x17
        /*006a*/ 	.short	(.L_105 - .L_104)
.L_104:
        /*006c*/ 	.word	0x00000000
        /*0070*/ 	.short	0x0000
        /*0072*/ 	.short	0x0000
        /*0074*/ 	.byte	0x00, 0xf5, 0x21, 0x00


	//----- nvinfo : EIATTR_SPARSE_MMA_MASK
	.align		4
.L_105:
        /*0078*/ 	.byte	0x03, 0x50
        /*007a*/ 	.short	0x0000


	//----- nvinfo : EIATTR_MAXREG_COUNT
	.align		4
        /*007c*/ 	.byte	0x03, 0x1b
        /*007e*/ 	.short	0x00ff


	//----- nvinfo : EIATTR_MERCURY_ISA_VERSION
	.align		4
        /*0080*/ 	.byte	0x03, 0x5f
        /*0082*/ 	.short	0x0101


	//----- nvinfo : EIATTR_VRC_CTA_INIT_COUNT
	.align		4
        /*0084*/ 	.byte	0x02, 0x4a
	.zero		1
	.zero		1


	//----- nvinfo : EIATTR_EXIT_INSTR_OFFSETS
	.align		4
        /*0088*/ 	.byte	0x04, 0x1c
        /*008a*/ 	.short	(.L_107 - .L_106)


	//   ....[0]....
.L_106:
        /*008c*/ 	.word	0x000000c0


	//   ....[1]....
        /*0090*/ 	.word	0x00001170


	//----- nvinfo : EIATTR_CBANK_PARAM_SIZE
	.align		4
.L_107:
        /*0094*/ 	.byte	0x03, 0x19
        /*0096*/ 	.short	0x0030


	//----- nvinfo : EIATTR_PARAM_CBANK
	.align		4
        /*0098*/ 	.byte	0x04, 0x0a
        /*009a*/ 	.short	(.L_109 - .L_108)
	.align		4
.L_108:
        /*009c*/ 	.word	index@(.nv.constant0._Z16findEnergyKernelPhiiPfS0_iPi)
        /*00a0*/ 	.short	0x0380
        /*00a2*/ 	.short	0x0030


	//----- nvinfo : EIATTR_SW_WAR
	.align		4
.L_109:
        /*00a4*/ 	.byte	0x04, 0x36
        /*00a6*/ 	.short	(.L_111 - .L_110)
.L_110:
        /*00a8*/ 	.word	0x00000008
.L_111:


//--------------------- .nv.info._Z21convertRgb2GrayKernelP6uchar3iiPh --------------------------
	.section	.nv.info._Z21convertRgb2GrayKernelP6uchar3iiPh,"",@"SHT_CUDA_INFO"
	.sectionflags	@""
	.align	4


	//----- nvinfo : EIATTR_CUDA_API_VERSION
	.align		4
        /*0000*/ 	.byte	0x04, 0x37
        /*0002*/ 	.short	(.L_113 - .L_112)
.L_112:
        /*0004*/ 	.word	0x00000082


	//----- nvinfo : EIATTR_KPARAM_INFO
	.align		4
.L_113:
        /*0008*/ 	.byte	0x04, 0x17
        /*000a*/ 	.short	(.L_115 - .L_114)
.L_114:
        /*000c*/ 	.word	0x00000000
        /*0010*/ 	.short	0x0003
        /*0012*/ 	.short	0x0010
        /*0014*/ 	.byte	0x00, 0xf5, 0x21, 0x00


	//----- nvinfo : EIATTR_KPARAM_INFO
	.align		4
.L_115:
        /*0018*/ 	.byte	0x04, 0x17
        /*001a*/ 	.short	(.L_117 - .L_116)
.L_116:
        /*001c*/ 	.word	0x00000000
        /*0020*/ 	.short	0x0002
        /*0022*/ 	.short	0x000c
        /*0024*/ 	.byte	0x00, 0xf0, 0x11, 0x00


	//----- nvinfo : EIATTR_KPARAM_INFO
	.align		4
.L_117:
        /*0028*/ 	.byte	0x04, 0x17
        /*002a*/ 	.short	(.L_119 - .L_118)
.L_118:
        /*002c*/ 	.word	0x00000000
        /*0030*/ 	.short	0x0001
        /*0032*/ 	.short	0x0008
        /*0034*/ 	.byte	0x00, 0xf0, 0x11, 0x00


	//----- nvinfo : EIATTR_KPARAM_INFO
	.align		4
.L_119:
        /*0038*/ 	.byte	0x04, 0x17
        /*003a*/ 	.short	(.L_121 - .L_120)
.L_120:
        /*003c*/ 	.word	0x00000000
        /*0040*/ 	.short	0x0000
        /*0042*/ 	.short	0x0000
        /*0044*/ 	.byte	0x00, 0xf5, 0x21, 0x00


	//----- nvinfo : EIATTR_SPARSE_MMA_MASK
	.align		4
.L_121:
        /*0048*/ 	.byte	0x03, 0x50
        /*004a*/ 	.short	0x0000


	//----- nvinfo : EIATTR_MAXREG_COUNT
	.align		4
        /*004c*/ 	.byte	0x03, 0x1b
        /*004e*/ 	.short	0x00ff


	//----- nvinfo : EIATTR_MERCURY_ISA_VERSION
	.align		4
        /*0050*/ 	.byte	0x03, 0x5f
        /*0052*/ 	.short	0x0101


	//----- nvinfo : EIATTR_VRC_CTA_INIT_COUNT
	.align		4
        /*0054*/ 	.byte	0x02, 0x4a
	.zero		1
	.zero		1


	//----- nvinfo : EIATTR_EXIT_INSTR_OFFSETS
	.align		4
        /*0058*/ 	.byte	0x04, 0x1c
        /*005a*/ 	.short	(.L_123 - .L_122)


	//   ....[0]....
.L_122:
        /*005c*/ 	.word	0x000000c0


	//   ....[1]....
        /*0060*/ 	.word	0x000001f0


	//----- nvinfo : EIATTR_CBANK_PARAM_SIZE
	.align		4
.L_123:
        /*0064*/ 	.byte	0x03, 0x19
        /*0066*/ 	.short	0x0018


	//----- nvinfo : EIATTR_PARAM_CBANK
	.align		4
        /*0068*/ 	.byte	0x04, 0x0a
        /*006a*/ 	.short	(.L_125 - .L_124)
	.align		4
.L_124:
        /*006c*/ 	.word	index@(.nv.constant0._Z21convertRgb2GrayKernelP6uchar3iiPh)
        /*0070*/ 	.short	0x0380
        /*0072*/ 	.short	0x0018


	//----- nvinfo : EIATTR_SW_WAR
	.align		4
.L_125:
        /*0074*/ 	.byte	0x04, 0x36
        /*0076*/ 	.short	(.L_127 - .L_126)
.L_126:
        /*0078*/ 	.word	0x00000008
.L_127:


//--------------------- .nv.callgraph             --------------------------
	.section	.nv.callgraph,"",@"SHT_CUDA_CALLGRAPH"
	.align	4
	.sectionentsize	8
	.align		4
        /*0000*/ 	.word	0x00000000
	.align		4
        /*0004*/ 	.word	0xffffffff
	.align		4
        /*0008*/ 	.word	0x00000000
	.align		4
        /*000c*/ 	.word	0xfffffffe
	.align		4
        /*0010*/ 	.word	0x00000000
	.align		4
        /*0014*/ 	.word	0xfffffffd
	.align		4
        /*0018*/ 	.word	0x00000000
	.align		4
        /*001c*/ 	.word	0xfffffffc


//--------------------- .text._Z16removeSeamKernelP6uchar3iiPiS0_ --------------------------
	.section	.text._Z16removeSeamKernelP6uchar3iiPiS0_,"ax",@progbits
	.align	128
        .global         _Z16removeSeamKernelP6uchar3iiPiS0_
        .type           _Z16removeSeamKernelP6uchar3iiPiS0_,@function
        .size           _Z16removeSeamKernelP6uchar3iiPiS0_,(.L_x_27 - _Z16removeSeamKernelP6uchar3iiPiS0_)
        .other          _Z16removeSeamKernelP6uchar3iiPiS0_,@"STO_CUDA_ENTRY STV_DEFAULT"
_Z16removeSeamKernelP6uchar3iiPiS0_:
.text._Z16removeSeamKernelP6uchar3iiPiS0_:
[----:B------:R-:W-:Y:S01]  /*0000*/  LDC R1, c[0x0][0x37c] ;  /* 0x0000df00ff017b82 */ /* 0x000fe20000000800 */
[----:B------:R-:W0:Y:S07]  /*0010*/  S2R R0, SR_TID.Y ;  /* 0x0000000000007919 */ /* 0x000e2e0000002200 */
[----:B------:R-:W0:Y:S01]  /*0020*/  S2UR UR4, SR_CTAID.Y ;  /* 0x00000000000479c3 */ /* 0x000e220000002600 */
[----:B------:R-:W1:Y:S01]  /*0030*/  LDCU UR6, c[0x0][0x38c] ;  /* 0x00007180ff0677ac */ /* 0x000e620008000800 */
[----:B------:R-:W2:Y:S06]  /*0040*/  S2R R3, SR_TID.X ;  /* 0x0000000000037919 */ /* 0x000eac0000002100 */
[----:B------:R-:W0:Y:S08]  /*0050*/  LDC R7, c[0x0][0x364] ;  /* 0x0000d900ff077b82 */ /* 0x000e300000000800 */
[----:B------:R-:W2:Y:S08]  /*0060*/  S2UR UR5, SR_CTAID.X ;  /* 0x00000000000579c3 */ /* 0x000eb00000002500 */
[----:B------:R-:W2:Y:S01]  /*0070*/  LDC R2, c[0x0][0x360] ;  /* 0x0000d800ff027b82 */ /* 0x000ea20000000800 */
[----:B0-----:R-:W-:-:S05]  /*0080*/  IMAD R7, R7, UR4, R0 ;  /* 0x0000000407077c24 */ /* 0x001fca000f8e0200 */
[----:B-1----:R-:W-:Y:S01]  /*0090*/  ISETP.GE.AND P0, PT, R7, UR6, PT ;  /* 0x0000000607007c0c */ /* 0x002fe2000bf06270 */
[----:B--2---:R-:W-:-:S12]  /*00a0*/  IMAD R0, R2, UR5, R3 ;  /* 0x0000000502007c24 */ /* 0x004fd8000f8e0203 */
[----:B------:R-:W-:Y:S05]  /*00b0*/  @P0 EXIT ;  /* 0x000000000000094d */ /* 0x000fea0003800000 */
[----:B------:R-:W0:Y:S01]  /*00c0*/  LDC.64 R2, c[0x0][0x390] ;  /* 0x0000e400ff027b82 */ /* 0x000e220000000a00 */
[----:B------:R-:W1:Y:S01]  /*00d0*/  LDCU.64 UR6, c[0x0][0x358] ;  /* 0x00006b00ff0677ac */ /* 0x000e620008000a00 */
[----:B------:R-:W2:Y:S01]  /*00e0*/  LDCU UR5, c[0x0][0x388] ;  /* 0x00007100ff0577ac */ /* 0x000ea20008000800 */
[----:B0-----:R-:W-:-:S06]  /*00f0*/  IMAD.WIDE.U32 R2, R7, 0x4, R2 ;  /* 0x0000000407027825 */ /* 0x001fcc00078e0002 */
[----:B-1----:R-:W3:Y:S01]  /*0100*/  LDG.E R3, desc[UR6][R2.64] ;  /* 0x0000000602037981 */ /* 0x002ee2000c1e1900 */
[----:B--2---:R-:W-:Y:S01]  /*0110*/  UIADD3 UR4, UPT, UPT, UR5, -0x1, URZ ;  /* 0xffffffff05047890 */ /* 0x004fe2000fffe0ff */
[----:B---3--:R-:W-:-:S13]  /*0120*/  ISETP.GE.AND P0, PT, R0, R3, PT ;  /* 0x000000030000720c */ /* 0x008fda0003f06270 */
[----:B------:R-:W-:Y:S05]  /*0130*/  @P0 BRA `(.L_x_0) ;  /* 0x0000000000340947 */ /* 0x000fea0003800000 */
[----:B------:R-:W0:Y:S01]  /*0140*/  LDC.64 R4, c[0x0][0x380] ;  /* 0x0000e000ff047b82 */ /* 0x000e220000000a00 */
[----:B------:R-:W-:-:S05]  /*0150*/  IMAD R0, R7, UR4, R0 ;  /* 0x0000000407007c24 */ /* 0x000fca000f8e0200 */
[----:B------:R-:W-:Y:S02]  /*0160*/  IADD3 R7, PT, PT, R7, R0, RZ ;  /* 0x0000000007077210 */ /* 0x000fe40007ffe0ff */
[----:B------:R-:W1:Y:S03]  /*0170*/  LDC.64 R2, c[0x0][0x398] ;  /* 0x0000e600ff027b82 */ /* 0x000e660000000a00 */
[----:B0-----:R-:W-:-:S05]  /*0180*/  IMAD.WIDE R4, R7, 0x3, R4 ;  /* 0x0000000307047825 */ /* 0x001fca00078e0204 */
[----:B------:R-:W2:Y:S04]  /*0190*/  LDG.E.U8 R7, desc[UR6][R4.64] ;  /* 0x0000000604077981 */ /* 0x000ea8000c1e1100 */
[----:B------:R-:W3:Y:S04]  /*01a0*/  LDG.E.U8 R9, desc[UR6][R4.64+0x1] ;  /* 0x0000010604097981 */ /* 0x000ee8000c1e1100 */
[----:B------:R-:W4:Y:S01]  /*01b0*/  LDG.E.U8 R11, desc[UR6][R4.64+0x2] ;  /* 0x00000206040b7981 */ /* 0x000f22000c1e1100 */
[----:B-1----:R-:W-:-:S05]  /*01c0*/  IMAD.WIDE R2, R0, 0x3, R2 ;  /* 0x0000000300027825 */ /* 0x002fca00078e0202 */
[----:B--2---:R-:W-:Y:S04]  /*01d0*/  STG.E.U8 desc[UR6][R2.64], R7 ;  /* 0x0000000702007986 */ /* 0x004fe8000c101106 */
[----:B---3--:R-:W-:Y:S04]  /*01e0*/  STG.E.U8 desc[UR6][R2.64+0x1], R9 ;  /* 0x0000010902007986 */ /* 0x008fe8000c101106 */
[----:B----4-:R-:W-:Y:S01]  /*01f0*/  STG.E.U8 desc[UR6][R2.64+0x2], R11 ;  /* 0x0000020b02007986 */ /* 0x010fe2000c101106 */
[----:B------:R-:W-:Y:S05]  /*0200*/  EXIT ;  /* 0x000000000000794d */ /* 0x000fea0003800000 */
.L_x_0:
[----:B------:R-:W-:-:S13]  /*0210*/  ISETP.GE.AND P0, PT, R0, UR4, PT ;  /* 0x0000000400007c0c */ /* 0x000fda000bf06270 */
[----:B------:R-:W-:Y:S05]  /*0220*/  @P0 EXIT ;  /* 0x000000000000094d */ /* 0x000fea0003800000 */
[----:B------:R-:W0:Y:S01]  /*0230*/  LDC.64 R2, c[0x0][0x380] ;  /* 0x0000e000ff027b82 */ /* 0x000e220000000a00 */
[----:B------:R-:W-:-:S05]  /*0240*/  IMAD R4, R7, UR5, R0 ;  /* 0x0000000507047c24 */ /* 0x000fca000f8e0200 */
[----:B------:R-:W-:-:S05]  /*0250*/  IADD3 R5, PT, PT, R4, 0x1, RZ ;  /* 0x0000000104057810 */ /* 0x000fca0007ffe0ff */
[----:B0-----:R-:W-:Y:S02]  /*0260*/  IMAD.WIDE R2, R5, 0x3, R2 ;  /* 0x0000000305027825 */ /* 0x001fe400078e0202 */
[----:B------:R-:W0:Y:S03]  /*0270*/  LDC.64 R4, c[0x0][0x398] ;  /* 0x0000e600ff047b82 */ /* 0x000e260000000a00 */
[----:B------:R-:W2:Y:S04]  /*0280*/  LDG.E.U8 R9, desc[UR6][R2.64] ;  /* 0x0000000602097981 */ /* 0x000ea8000c1e1100 */
[----:B------:R-:W3:Y:S04]  /*0290*/  LDG.E.U8 R11, desc[UR6][R2.64+0x1] ;  /* 0x00000106020b7981 */ /* 0x000ee8000c1e1100 */
[----:B------:R-:W4:Y:S01]  /*02a0*/  LDG.E.U8 R13, desc[UR6][R2.64+0x2] ;  /* 0x00000206020d7981 */ /* 0x000f22000c1e1100 */
[----:B------:R-:W-:-:S04]  /*02b0*/  IMAD R7, R7, UR4, R0 ;  /* 0x0000000407077c24 */ /* 0x000fc8000f8e0200 */
[----:B0-----:R-:W-:-:S05]  /*02c0*/  IMAD.WIDE R4, R7, 0x3, R4 ;  /* 0x0000000307047825 */ /* 0x001fca00078e0204 */
[----:B--2---:R-:W-:Y:S04]  /*02d0*/  STG.E.U8 desc[UR6][R4.64], R9 ;  /* 0x0000000904007986 */ /* 0x004fe8000c101106 */
[----:B---3--:R-:W-:Y:S04]  /*02e0*/  STG.E.U8 desc[UR6][R4.64+0x1], R11 ;  /* 0x0000010b04007986 */ /* 0x008fe8000c101106 */
[----:B----4-:R-:W-:Y:S01]  /*02f0*/  STG.E.U8 desc[UR6][R4.64+0x2], R13 ;  /* 0x0000020d04007986 */ /* 0x010fe2000c101106 */
[----:B------:R-:W-:Y:S05]  /*0300*/  EXIT ;  /* 0x000000000000794d */ /* 0x000fea0003800000 */
.L_x_1:
[----:B------:R-:W-:-:S00]  /*0310*/  BRA `(.L_x_1) ;  /* 0xfffffffc00fc7947 */ /* 0x000fc0000383ffff */
[----:B------:R-:W-:-:S00]  /*0320*/  NOP ;  /* 0x0000000000007918 */ /* 0x000fc00000000000 */
        /* <DEDUP_REMOVED lines=13> */
.L_x_27:


//--------------------- .text._Z13findMinKernelPiS_S_i --------------------------
	.section	.text._Z13findMinKernelPiS_S_i,"ax",@progbits
	.align	128
        .global         _Z13findMinKernelPiS_S_i
        .type           _Z13findMinKernelPiS_S_i,@function
        .size           _Z13findMinKernelPiS_S_i,(.L_x_28 - _Z13findMinKernelPiS_S_i)
        .other          _Z13findMinKernelPiS_S_i,@"STO_CUDA_ENTRY STV_DEFAULT"
_Z13findMinKernelPiS_S_i:
.text._Z13findMinKernelPiS_S_i:
[----:B------:R-:W-:Y:S01]  /*0000*/  LDC R1, c[0x0][0x37c] ;  /* 0x0000df00ff017b82 */ /* 0x000fe20000000800 */
[----:B------:R-:W0:Y:S07]  /*0010*/  S2R R0, SR_CTAID.X ;  /* 0x0000000000007919 */ /* 0x000e2e0000002500 */
[----:B------:R-:W0:Y:S01]  /*0020*/  LDC R7, c[0x0][0x360] ;  /* 0x0000d800ff077b82 */ /* 0x000e220000000800 */
[----:B------:R-:W-:Y:S01]  /*0030*/  UMOV UR4, 0x400 ;  /* 0x0000040000047882 */ /* 0x000fe20000000000 */
[----:B------:R-:W-:Y:S01]  /*0040*/  HFMA2 R13, -RZ, RZ, 0, 5.9604644775390625e-08 ;  /* 0x00000001ff0d7431 */ /* 0x000fe200000001ff */
[----:B------:R-:W1:Y:S01]  /*0050*/  S2R R9, SR_TID.X ;  /* 0x0000000000097919 */ /* 0x000e620000002100 */
[----:B------:R-:W2:Y:S04]  /*0060*/  LDCU.64 UR6, c[0x0][0x358] ;  /* 0x00006b00ff0677ac */ /* 0x000ea80008000a00 */
[----:B------:R-:W3:Y:S08]  /*0070*/  S2UR UR5, SR_CgaCtaId ;  /* 0x00000000000579c3 */ /* 0x000ef00000008800 */
[----:B------:R-:W4:Y:S01]  /*0080*/  LDC.64 R2, c[0x0][0x380] ;  /* 0x0000e000ff027b82 */ /* 0x000f220000000a00 */
[----:B0-----:R-:W-:Y:S01]  /*0090*/  IMAD R6, R0, R7, RZ ;  /* 0x0000000700067224 */ /* 0x001fe200078e02ff */
[----:B---3--:R-:W-:Y:S01]  /*00a0*/  ULEA UR4, UR5, UR4, 0x18 ;  /* 0x0000000405047291 */ /* 0x008fe2000f8ec0ff */
[----:B------:R-:W0:Y:S02]  /*00b0*/  LDCU UR5, c[0x0][0x398] ;  /* 0x00007300ff0577ac */ /* 0x000e240008000800 */
[----:B------:R-:W-:-:S02]  /*00c0*/  IMAD.SHL.U32 R6, R6, 0x2, RZ ;  /* 0x0000000206067824 */ /* 0x000fc400078e00ff */
[C---:B-1----:R-:W-:Y:S01]  /*00d0*/  IMAD.SHL.U32 R12, R9.reuse, 0x2, RZ ;  /* 0x00000002090c7824 */ /* 0x042fe200078e00ff */
[----:B------:R-:W-:Y:S01]  /*00e0*/  LEA R5, R9, UR4, 0x2 ;  /* 0x0000000409057c11 */ /* 0x000fe2000f8e10ff */
[----:B------:R-:W-:-:S03]  /*00f0*/  IMAD.IADD R4, R6, 0x1, R9 ;  /* 0x0000000106047824 */ /* 0x000fc600078e0209 */
[----:B------:R-:W-:Y:S01]  /*0100*/  LEA R11, R7, R5, 0x2 ;  /* 0x00000005070b7211 */ /* 0x000fe200078e10ff */
[----:B------:R-:W-:Y:S01]  /*0110*/  IMAD.IADD R8, R4, 0x1, R7 ;  /* 0x0000000104087824 */ /* 0x000fe200078e0207 */
[----:B------:R1:W-:Y:S04]  /*0120*/  STS [R5], R4 ;  /* 0x0000000405007388 */ /* 0x0003e80000000800 */
[----:B------:R1:W-:Y:S01]  /*0130*/  STS [R11], R8 ;  /* 0x000000080b007388 */ /* 0x0003e20000000800 */
[----:B--2-4-:R-:W-:Y:S06]  /*0140*/  BAR.SYNC.DEFER_BLOCKING 0x0 ;  /* 0x0000000000007b1d */ /* 0x014fec0000010000 */
.L_x_4:
[C---:B-1----:R-:W-:Y:S01]  /*0150*/  IADD3 R4, PT, PT, R13.reuse, -0x1, RZ ;  /* 0xffffffff0d047810 */ /* 0x042fe20007ffe0ff */
[----:B0-----:R-:W-:Y:S01]  /*0160*/  IMAD R15, R12, R13, RZ ;  /* 0x0000000d0c0f7224 */ /* 0x001fe200078e02ff */
[----:B------:R-:W-:Y:S02]  /*0170*/  BSSY.RECONVERGENT B0, `(.L_x_2) ;  /* 0x0000014000007945 */ /* 0x000fe40003800200 */
[----:B------:R-:W-:Y:S01]  /*0180*/  LOP3.LUT R4, R13, R4, RZ, 0xc, !PT ;  /* 0x000000040d047212 */ /* 0x000fe200078e0cff */
[----:B------:R-:W-:-:S05]  /*0190*/  IMAD.IADD R5, R6, 0x1, R15 ;  /* 0x0000000106057824 */ /* 0x000fca00078e020f */
[----:B------:R-:W1:Y:S01]  /*01a0*/  POPC R4, R4 ;  /* 0x0000000400047309 */ /* 0x000e620000000000 */
[----:B------:R-:W-:-:S04]  /*01b0*/  IADD3 R11, PT, PT, R5, R13, RZ ;  /* 0x0000000d050b7210 */ /* 0x000fc80007ffe0ff */
[----:B0-----:R-:W-:Y:S02]  /*01c0*/  ISETP.GE.AND P0, PT, R11, UR5, PT ;  /* 0x000000050b007c0c */ /* 0x001fe4000bf06270 */
[----:B-1----:R-:W-:-:S04]  /*01d0*/  SHF.R.U32.HI R8, RZ, R4, R7 ;  /* 0x00000004ff087219 */ /* 0x002fc80000011607 */
[----:B------:R-:W-:-:S13]  /*01e0*/  ISETP.GE.U32.OR P0, PT, R9, R8, P0 ;  /* 0x000000080900720c */ /* 0x000fda0000706470 */
[----:B------:R-:W-:Y:S05]  /*01f0*/  @P0 BRA `(.L_x_3) ;  /* 0x00000000002c0947 */ /* 0x000fea0003800000 */
[----:B------:R-:W-:-:S04]  /*0200*/  IMAD.WIDE R10, R11, 0x4, R2 ;  /* 0x000000040b0a7825 */ /* 0x000fc800078e0202 */
[----:B------:R-:W-:Y:S02]  /*0210*/  IMAD.WIDE R4, R5, 0x4, R2 ;  /* 0x0000000405047825 */ /* 0x000fe400078e0202 */
[----:B------:R-:W2:Y:S04]  /*0220*/  LDG.E R11, desc[UR6][R10.64] ;  /* 0x000000060a0b7981 */ /* 0x000ea8000c1e1900 */
[----:B------:R-:W2:Y:S02]  /*0230*/  LDG.E R8, desc[UR6][R4.64] ;  /* 0x0000000604087981 */ /* 0x000ea4000c1e1900 */
[----:B--2---:R-:W-:-:S13]  /*0240*/  ISETP.GE.AND P0, PT, R11, R8, PT ;  /* 0x000000080b00720c */ /* 0x004fda0003f06270 */
[C---:B------:R-:W-:Y:S01]  /*0250*/  @!P0 IMAD.IADD R8, R15.reuse, 0x1, R13 ;  /* 0x000000010f088824 */ /* 0x040fe200078e020d */
[----:B------:R-:W-:Y:S01]  /*0260*/  @!P0 LEA R15, R15, UR4, 0x2 ;  /* 0x000000040f0f8c11 */ /* 0x000fe2000f8e10ff */
[----:B------:R-:W-:Y:S03]  /*0270*/  @!P0 STG.E desc[UR6][R4.64], R11 ;  /* 0x0000000b04008986 */ /* 0x000fe6000c101906 */
[----:B------:R-:W-:-:S06]  /*0280*/  @!P0 LEA R8, R8, UR4, 0x2 ;  /* 0x0000000408088c11 */ /* 0x000fcc000f8e10ff */
[----:B------:R-:W0:Y:S04]  /*0290*/  @!P0 LDS R8, [R8] ;  /* 0x0000000008088984 */ /* 0x000e280000000800 */
[----:B0-----:R0:W-:Y:S02]  /*02a0*/  @!P0 STS [R15], R8 ;  /* 0x000000080f008388 */ /* 0x0011e40000000800 */
.L_x_3:
[----:B------:R-:W-:Y:S05]  /*02b0*/  BSYNC.RECONVERGENT B0 ;  /* 0x0000000000007941 */ /* 0x000fea0003800200 */
.L_x_2:
[----:B------:R-:W-:Y:S01]  /*02c0*/  SHF.L.U32 R13, R13, 0x1, RZ ;  /* 0x000000010d0d7819 */ /* 0x000fe200000006ff */
[----:B------:R-:W-:Y:S03]  /*02d0*/  BAR.SYNC.DEFER_BLOCKING 0x0 ;  /* 0x0000000000007b1d */ /* 0x000fe60000010000 */
[----:B------:R-:W-:-:S13]  /*02e0*/  ISETP.GT.U32.AND P0, PT, R13, R7, PT ;  /* 0x000000070d00720c */ /* 0x000fda0003f04070 */
[----:B------:R-:W-:Y:S05]  /*02f0*/  @!P0 BRA `(.L_x_4) ;  /* 0xfffffffc00948947 */ /* 0x000fea000383ffff */
[----:B------:R-:W-:-:S13]  /*0300*/  ISETP.NE.AND P0, PT, R9, RZ, PT ;  /* 0x000000ff0900720c */ /* 0x000fda0003f05270 */
[----:B------:R-:W-:Y:S05]  /*0310*/  @P0 EXIT ;  /* 0x000000000000094d */ /* 0x000fea0003800000 */
[----:B------:R-:W1:Y:S08]  /*0320*/  LDC.64 R2, c[0x0][0x380] ;  /* 0x0000e000ff027b82 */ /* 0x000e700000000a00 */
[----:B------:R-:W2:Y:S01]  /*0330*/  S2UR UR5, SR_CgaCtaId ;  /* 0x00000000000579c3 */ /* 0x000ea20000008800 */
[----:B------:R-:W-:-:S07]  /*0340*/  UMOV UR4, 0x400 ;  /* 0x0000040000047882 */ /* 0x000fce0000000000 */
[----:B------:R-:W3:Y:S01]  /*0350*/  LDC.64 R4, c[0x0][0x390] ;  /* 0x0000e400ff047b82 */ /* 0x000ee20000000a00 */
[----:B-1----:R-:W-:-:S07]  /*0360*/  IMAD.WIDE.U32 R6, R6, 0x4, R2 ;  /* 0x0000000406067825 */ /* 0x002fce00078e0002 */
[----:B------:R-:W1:Y:S01]  /*0370*/  LDC.64 R2, c[0x0][0x388] ;  /* 0x0000e200ff027b82 */ /* 0x000e620000000a00 */
[----:B------:R-:W4:Y:S01]  /*0380*/  LDG.E R7, desc[UR6][R6.64] ;  /* 0x0000000606077981 */ /* 0x000f22000c1e1900 */
[----:B--2---:R-:W-:Y:S01]  /*0390*/  ULEA UR4, UR5, UR4, 0x18 ;  /* 0x0000000405047291 */ /* 0x004fe2000f8ec0ff */
[----:B---3--:R-:W-:-:S08]  /*03a0*/  IMAD.WIDE.U32 R4, R0, 0x4, R4 ;  /* 0x0000000400047825 */ /* 0x008fd000078e0004 */
[----:B------:R-:W2:Y:S01]  /*03b0*/  LDS R9, [UR4] ;  /* 0x00000004ff097984 */ /* 0x000ea20008000800 */
[----:B-1----:R-:W-:-:S05]  /*03c0*/  IMAD.WIDE.U32 R2, R0, 0x4, R2 ;  /* 0x0000000400027825 */ /* 0x002fca00078e0002 */
[----:B----4-:R-:W-:Y:S04]  /*03d0*/  STG.E desc[UR6][R2.64], R7 ;  /* 0x0000000702007986 */ /* 0x010fe8000c101906 */
[----:B--2---:R-:W-:Y:S01]  /*03e0*/  STG.E desc[UR6][R4.64], R9 ;  /* 0x0000000904007986 */ /* 0x004fe2000c101906 */
[----:B------:R-:W-:Y:S05]  /*03f0*/  EXIT ;  /* 0x000000000000794d */ /* 0x000fea0003800000 */
.L_x_5:
        /* <DEDUP_REMOVED lines=16> */
.L_x_28:


//--------------------- .text._Z32findEnergyMapAndDirectionsKernelPiiiS_S_i --------------------------
	.section	.text._Z32findEnergyMapAndDirectionsKernelPiiiS_S_i,"ax",@progbits
	.align	128
        .global         _Z32findEnergyMapAndDirectionsKernelPiiiS_S_i
        .type           _Z32findEnergyMapAndDirectionsKernelPiiiS_S_i,@function
        .size           _Z32findEnergyMapAndDirectionsKernelPiiiS_S_i,(.L_x_29 - _Z32findEnergyMapAndDirectionsKernelPiiiS_S_i)
        .other          _Z32findEnergyMapAndDirectionsKernelPiiiS_S_i,@"STO_CUDA_ENTRY STV_DEFAULT"
_Z32findEnergyMapAndDirectionsKernelPiiiS_S_i:
.text._Z32findEnergyMapAndDirectionsKernelPiiiS_S_i:
[----:B------:R-:W-:Y:S01]  /*0000*/  LDC R1, c[0x0][0x37c] ;  /* 0x0000df00ff017b82 */ /* 0x000fe20000000800 */
[----:B------:R-:W0:Y:S07]  /*0010*/  S2R R2, SR_TID.X ;  /* 0x0000000000027919 */ /* 0x000e2e0000002100 */
[----:B------:R-:W0:Y:S08]  /*0020*/  S2UR UR4, SR_CTAID.X ;  /* 0x00000000000479c3 */ /* 0x000e300000002500 */
[----:B------:R-:W0:Y:S08]  /*0030*/  LDC R7, c[0x0][0x360] ;  /* 0x0000d800ff077b82 */ /* 0x000e300000000800 */
[----:B------:R-:W1:Y:S01]  /*0040*/  LDC R0, c[0x0][0x388] ;  /* 0x0000e200ff007b82 */ /* 0x000e620000000800 */
[----:B0-----:R-:W-:-:S05]  /*0050*/  IMAD R7, R7, UR4, R2 ;  /* 0x0000000407077c24 */ /* 0x001fca000f8e0202 */
[----:B-1----:R-:W-:-:S13]  /*0060*/  ISETP.GE.AND P0, PT, R7, R0, PT ;  /* 0x000000000700720c */ /* 0x002fda0003f06270 */
[----:B------:R-:W-:Y:S05]  /*0070*/  @P0 EXIT ;  /* 0x000000000000094d */ /* 0x000fea0003800000 */
[----:B------:R-:W0:Y:S01]  /*0080*/  LDC R9, c[0x0][0x3a0] ;  /* 0x0000e800ff097b82 */ /* 0x000e220000000800 */
[----:B------:R-:W-:Y:S01]  /*0090*/  VIMNMX R5, PT, PT, R7, 0x1, !PT ;  /* 0x0000000107057848 */ /* 0x000fe20007fe0100 */
[----:B------:R-:W1:Y:S06]  /*00a0*/  LDCU.64 UR4, c[0x0][0x358] ;  /* 0x00006b00ff0477ac */ /* 0x000e6c0008000a00 */
[----:B------:R-:W2:Y:S01]  /*00b0*/  LDC.64 R2, c[0x0][0x390] ;  /* 0x0000e400ff027b82 */ /* 0x000ea20000000a00 */
[----:B0-----:R-:W-:-:S05]  /*00c0*/  IMAD R6, R0, R9, R0 ;  /* 0x0000000900067224 */ /* 0x001fca00078e0200 */
[----:B------:R-:W-:Y:S02]  /*00d0*/  SHF.R.S32.HI R8, RZ, 0x1f, R6 ;  /* 0x0000001fff087819 */ /* 0x000fe40000011406 */
[----:B------:R-:W-:-:S05]  /*00e0*/  IADD3 R4, P0, PT, R5, R6, RZ ;  /* 0x0000000605047210 */ /* 0x000fca0007f1e0ff */
[----:B------:R-:W-:Y:S01]  /*00f0*/  IMAD.X R10, RZ, RZ, R8, P0 ;  /* 0x000000ffff0a7224 */ /* 0x000fe200000e0608 */
[----:B--2---:R-:W-:-:S04]  /*0100*/  LEA R12, P0, R4, R2, 0x2 ;  /* 0x00000002040c7211 */ /* 0x004fc800078010ff */
[----:B------:R-:W-:-:S05]  /*0110*/  LEA.HI.X R13, R4, R3, R10, 0x2, P0 ;  /* 0x00000003040d7211 */ /* 0x000fca00000f140a */
[----:B-1----:R0:W5:Y:S01]  /*0120*/  LDG.E R12, desc[UR4][R12.64+-0x4] ;  /* 0xfffffc040c0c7981 */ /* 0x002162000c1e1900 */
[----:B------:R-:W-:Y:S01]  /*0130*/  VIADD R4, R0, 0xffffffff ;  /* 0xffffffff00047836 */ /* 0x000fe20000000000 */
[----:B------:R-:W-:Y:S01]  /*0140*/  BSSY.RECONVERGENT B0, `(.L_x_6) ;  /* 0x00000b5000007945 */ /* 0x000fe20003800200 */
[----:B------:R-:W-:-:S03]  /*0150*/  VIADD R11, R5, 0xffffffff ;  /* 0xffffffff050b7836 */ /* 0x000fc60000000000 */
[----:B------:R-:W-:-:S04]  /*0160*/  VIADDMNMX R4, R7, 0x1, R4, PT ;  /* 0x0000000107047846 */ /* 0x000fc80003800104 */
[----:B------:R-:W-:-:S13]  /*0170*/  ISETP.GE.AND P0, PT, R4, R5, PT ;  /* 0x000000050400720c */ /* 0x000fda0003f06270 */
[----:B0-----:R-:W-:Y:S05]  /*0180*/  @!P0 BRA `(.L_x_7) ;  /* 0x0000000800c08947 */ /* 0x001fea0003800000 */
[----:B------:R-:W-:Y:S01]  /*0190*/  IMAD.IADD R4, R4, 0x1, -R5 ;  /* 0x0000000104047824 */ /* 0x000fe200078e0a05 */
[----:B------:R-:W-:Y:S01]  /*01a0*/  BSSY.RECONVERGENT B1, `(.L_x_8) ;  /* 0x0000055000017945 */ /* 0x000fe20003800200 */
[----:B------:R-:W-:Y:S02]  /*01b0*/  IMAD.MOV.U32 R13, RZ, RZ, R11 ;  /* 0x000000ffff0d7224 */ /* 0x000fe400078e000b */
[C---:B------:R-:W-:Y:S01]  /*01c0*/  VIADD R10, R4.reuse, 0x1 ;  /* 0x00000001040a7836 */ /* 0x040fe20000000000 */
[----:B------:R-:W-:-:S04]  /*01d0*/  ISETP.GE.U32.AND P0, PT, R4, 0xf, PT ;  /* 0x0000000f0400780c */ /* 0x000fc80003f06070 */
[----:B------:R-:W-:-:S09]  /*01e0*/  LOP3.LUT R26, R10, 0xf, RZ, 0xc0, !PT ;  /* 0x0000000f0a1a7812 */ /* 0x000fd200078ec0ff */
[----:B------:R-:W-:Y:S05]  /*01f0*/  @!P0 BRA `(.L_x_9) ;  /* 0x00000004003c8947 */ /* 0x000fea0003800000 */
[----:B------:R-:W-:Y:S01]  /*0200*/  LOP3.LUT R14, R10, 0xfffffff0, RZ, 0xc0, !PT ;  /* 0xfffffff00a0e7812 */ /* 0x000fe200078ec0ff */
[----:B------:R-:W-:Y:S01]  /*0210*/  BSSY.RECONVERGENT B2, `(.L_x_10) ;  /* 0x000004c000027945 */ /* 0x000fe20003800200 */
[----:B------:R-:W-:-:S03]  /*0220*/  VIADD R13, R5, 0x7 ;  /* 0x00000007050d7836 */ /* 0x000fc60000000000 */
[----:B------:R-:W-:-:S07]  /*0230*/  IMAD.MOV R14, RZ, RZ, -R14 ;  /* 0x000000ffff0e7224 */ /* 0x000fce00078e0a0e */
.L_x_11:
[----:B------:R-:W-:-:S05]  /*0240*/  VIADD R5, R13, 0xfffffff8 ;  /* 0xfffffff80d057836 */ /* 0x000fca0000000000 */
[----:B------:R-:W-:-:S04]  /*0250*/  IADD3 R15, P0, PT, R6, R5, RZ ;  /* 0x00000005060f7210 */ /* 0x000fc80007f1e0ff */
[----:B------:R-:W-:Y:S02]  /*0260*/  LEA.HI.X.SX32 R16, R5, R8, 0x1, P0 ;  /* 0x0000000805107211 */ /* 0x000fe400000f0eff */
[----:B------:R-:W-:-:S04]  /*0270*/  LEA R4, P0, R15, R2, 0x2 ;  /* 0x000000020f047211 */ /* 0x000fc800078010ff */
[----:B------:R-:W-:-:S05]  /*0280*/  LEA.HI.X R5, R15, R3, R16, 0x2, P0 ;  /* 0x000000030f057211 */ /* 0x000fca00000f1410 */
[----:B------:R-:W2:Y:S04]  /*0290*/  LDG.E R21, desc[UR4][R4.64+0x4] ;  /* 0x0000040404157981 */ /* 0x000ea8000c1e1900 */
[----:B------:R-:W3:Y:S04]  /*02a0*/  LDG.E R22, desc[UR4][R4.64+0x8] ;  /* 0x0000080404167981 */ /* 0x000ee8000c1e1900 */
[----:B------:R-:W4:Y:S04]  /*02b0*/  LDG.E R24, desc[UR4][R4.64+0xc] ;  /* 0x00000c0404187981 */ /* 0x000f28000c1e1900 */
[----:B------:R-:W4:Y:S04]  /*02c0*/  LDG.E R20, desc[UR4][R4.64+0x10] ;  /* 0x0000100404147981 */ /* 0x000f28000c1e1900 */
[----:B------:R-:W4:Y:S04]  /*02d0*/  LDG.E R15, desc[UR4][R4.64+0x14] ;  /* 0x00001404040f7981 */ /* 0x000f28000c1e1900 */
[----:B------:R-:W4:Y:S04]  /*02e0*/  LDG.E R16, desc[UR4][R4.64+0x18] ;  /* 0x0000180404107981 */ /* 0x000f28000c1e1900 */
[----:B------:R-:W4:Y:S04]  /*02f0*/  LDG.E R17, desc[UR4][R4.64+0x1c] ;  /* 0x00001c0404117981 */ /* 0x000f28000c1e1900 */
[----:B------:R-:W4:Y:S04]  /*0300*/  LDG.E R18, desc[UR4][R4.64+0x20] ;  /* 0x0000200404127981 */ /* 0x000f28000c1e1900 */
[----:B------:R-:W4:Y:S01]  /*0310*/  LDG.E R19, desc[UR4][R4.64+0x24] ;  /* 0x0000240404137981 */ /* 0x000f22000c1e1900 */
[----:B--2--5:R-:W-:-:S02]  /*0320*/  ISETP.GE.AND P2, PT, R21, R12, PT ;  /* 0x0000000c1500720c */ /* 0x024fc40003f46270 */
[----:B------:R-:W-:Y:S02]  /*0330*/  VIMNMX R21, PT, PT, R21, R12, PT ;  /* 0x0000000c15157248 */ /* 0x000fe40003fe0100 */
[----:B------:R-:W2:Y:S02]  /*0340*/  LDG.E R12, desc[UR4][R4.64+0x28] ;  /* 0x00002804040c7981 */ /* 0x000ea4000c1e1900 */
[----:B---3--:R-:W-:Y:S02]  /*0350*/  ISETP.GE.AND P4, PT, R22, R21, PT ;  /* 0x000000151600720c */ /* 0x008fe40003f86270 */
[----:B------:R-:W-:Y:S02]  /*0360*/  VIMNMX R23, PT, PT, R21, R22, PT ;  /* 0x0000001615177248 */ /* 0x000fe40003fe0100 */
[----:B------:R-:W3:Y:S04]  /*0370*/  LDG.E R21, desc[UR4][R4.64+0x2c] ;  /* 0x00002c0404157981 */ /* 0x000ee8000c1e1900 */
[----:B------:R-:W3:Y:S01]  /*0380*/  LDG.E R22, desc[UR4][R4.64+0x30] ;  /* 0x0000300404167981 */ /* 0x000ee2000c1e1900 */
[----:B----4-:R-:W-:-:S02]  /*0390*/  ISETP.GE.AND P1, PT, R24, R23, PT ;  /* 0x000000171800720c */ /* 0x010fc40003f26270 */
[----:B------:R-:W-:Y:S02]  /*03a0*/  VIMNMX R25, PT, PT, R23, R24, PT ;  /* 0x0000001817197248 */ /* 0x000fe40003fe0100 */
[----:B------:R-:W4:Y:S02]  /*03b0*/  LDG.E R23, desc[UR4][R4.64+0x34] ;  /* 0x0000340404177981 */ /* 0x000f24000c1e1900 */
[----:B------:R-:W-:Y:S02]  /*03c0*/  ISETP.GE.AND P0, PT, R20, R25, PT ;  /* 0x000000191400720c */ /* 0x000fe40003f06270 */
[----:B------:R-:W4:Y:S01]  /*03d0*/  LDG.E R24, desc[UR4][R4.64+0x38] ;  /* 0x0000380404187981 */ /* 0x000f22000c1e1900 */
[----:B------:R-:W-:-:S03]  /*03e0*/  VIMNMX R28, PT, PT, R25, R20, PT ;  /* 0x00000014191c7248 */ /* 0x000fc60003fe0100 */
[----:B------:R-:W4:Y:S04]  /*03f0*/  LDG.E R20, desc[UR4][R4.64+0x3c] ;  /* 0x00003c0404147981 */ /* 0x000f28000c1e1900 */
[----:B------:R0:W4:Y:S01]  /*0400*/  LDG.E R25, desc[UR4][R4.64+0x40] ;  /* 0x0000400404197981 */ /* 0x000122000c1e1900 */
[----:B------:R-:W-:Y:S02]  /*0410*/  ISETP.GE.AND P3, PT, R15, R28, PT ;  /* 0x0000001c0f00720c */ /* 0x000fe40003f66270 */
[----:B------:R-:W-:Y:S01]  /*0420*/  VIMNMX R15, PT, PT, R28, R15, PT ;  /* 0x0000000f1c0f7248 */ /* 0x000fe20003fe0100 */
[----:B------:R-:W-:-:S03]  /*0430*/  @!P2 VIADD R11, R13, 0xfffffff9 ;  /* 0xfffffff90d0ba836 */ /* 0x000fc60000000000 */
[----:B------:R-:W-:Y:S02]  /*0440*/  ISETP.GE.AND P2, PT, R16, R15, PT ;  /* 0x0000000f1000720c */ /* 0x000fe40003f46270 */
[----:B------:R-:W-:Y:S01]  /*0450*/  VIMNMX R16, PT, PT, R15, R16, PT ;  /* 0x000000100f107248 */ /* 0x000fe20003fe0100 */
[----:B------:R-:W-:-:S03]  /*0460*/  @!P4 VIADD R11, R13, 0xfffffffa ;  /* 0xfffffffa0d0bc836 */ /* 0x000fc60000000000 */
[----:B------:R-:W-:Y:S01]  /*0470*/  VIMNMX R15, PT, PT, R16, R17, PT ;  /* 0x00000011100f7248 */ /* 0x000fe20003fe0100 */
[----:B------:R-:W-:Y:S01]  /*0480*/  @!P1 VIADD R11, R13, 0xfffffffb ;  /* 0xfffffffb0d0b9836 */ /* 0x000fe20000000000 */
[----:B------:R-:W-:Y:S02]  /*0490*/  ISETP.GE.AND P1, PT, R17, R16, PT ;  /* 0x000000101100720c */ /* 0x000fe40003f26270 */
[----:B0-----:R-:W-:Y:S01]  /*04a0*/  VIMNMX R4, PT, PT, R15, R18, PT ;  /* 0x000000120f047248 */ /* 0x001fe20003fe0100 */
[----:B------:R-:W-:-:S03]  /*04b0*/  @!P0 VIADD R11, R13, 0xfffffffc ;  /* 0xfffffffc0d0b8836 */ /* 0x000fc60000000000 */
[----:B------:R-:W-:Y:S02]  /*04c0*/  VIMNMX R5, PT, PT, R4, R19, PT ;  /* 0x0000001304057248 */ /* 0x000fe40003fe0100 */
[----:B------:R-:W-:Y:S01]  /*04d0*/  ISETP.GE.AND P0, PT, R19, R4, PT ;  /* 0x000000041300720c */ /* 0x000fe20003f06270 */
[C---:B------:R-:W-:Y:S02]  /*04e0*/  @!P3 VIADD R11, R13.reuse, 0xfffffffd ;  /* 0xfffffffd0d0bb836 */ /* 0x040fe40000000000 */
[C---:B------:R-:W-:Y:S01]  /*04f0*/  @!P2 VIADD R11, R13.reuse, 0xfffffffe ;  /* 0xfffffffe0d0ba836 */ /* 0x040fe20000000000 */
[----:B------:R-:W-:Y:S01]  /*0500*/  ISETP.GE.AND P4, PT, R18, R15, PT ;  /* 0x0000000f1200720c */ /* 0x000fe20003f86270 */
[----:B------:R-:W-:-:S05]  /*0510*/  @!P1 VIADD R11, R13, 0xffffffff ;  /* 0xffffffff0d0b9836 */ /* 0x000fca0000000000 */
[----:B------:R-:W-:-:S03]  /*0520*/  SEL R11, R13, R11, !P4 ;  /* 0x0000000b0d0b7207 */ /* 0x000fc60006000000 */
[----:B------:R-:W-:Y:S02]  /*0530*/  @!P0 VIADD R11, R13, 0x1 ;  /* 0x000000010d0b8836 */ /* 0x000fe40000000000 */
[----:B------:R-:W-:Y:S01]  /*0540*/  VIADD R14, R14, 0x10 ;  /* 0x000000100e0e7836 */ /* 0x000fe20000000000 */
[----:B--2---:R-:W-:Y:S02]  /*0550*/  VIMNMX R4, PT, PT, R5, R12, PT ;  /* 0x0000000c05047248 */ /* 0x004fe40003fe0100 */
[----:B------:R-:W-:Y:S02]  /*0560*/  ISETP.GE.AND P2, PT, R12, R5, PT ;  /* 0x000000050c00720c */ /* 0x000fe40003f46270 */
[----:B---3--:R-:W-:Y:S02]  /*0570*/  VIMNMX R5, PT, PT, R4, R21, PT ;  /* 0x0000001504057248 */ /* 0x008fe40003fe0100 */
[----:B------:R-:W-:Y:S02]  /*0580*/  ISETP.GE.AND P3, PT, R21, R4, PT ;  /* 0x000000041500720c */ /* 0x000fe40003f66270 */
[----:B------:R-:W-:-:S02]  /*0590*/  VIMNMX R4, PT, PT, R5, R22, PT ;  /* 0x0000001605047248 */ /* 0x000fc40003fe0100 */
[----:B------:R-:W-:Y:S02]  /*05a0*/  ISETP.GE.AND P1, PT, R22, R5, PT ;  /* 0x000000051600720c */ /* 0x000fe40003f26270 */
[----:B----4-:R-:W-:Y:S02]  /*05b0*/  ISETP.GE.AND P0, PT, R23, R4, PT ;  /* 0x000000041700720c */ /* 0x010fe40003f06270 */
[----:B------:R-:W-:Y:S01]  /*05c0*/  VIMNMX R5, PT, PT, R4, R23, PT ;  /* 0x0000001704057248 */ /* 0x000fe20003fe0100 */
[----:B------:R-:W-:-:S03]  /*05d0*/  @!P2 VIADD R11, R13, 0x2 ;  /* 0x000000020d0ba836 */ /* 0x000fc60000000000 */
[----:B------:R-:W-:Y:S01]  /*05e0*/  VIMNMX R15, PT, PT, R5, R24, PT ;  /* 0x00000018050f7248 */ /* 0x000fe20003fe0100 */
[----:B------:R-:W-:Y:S01]  /*05f0*/  @!P3 VIADD R11, R13, 0x3 ;  /* 0x000000030d0bb836 */ /* 0x000fe20000000000 */
[----:B------:R-:W-:Y:S02]  /*0600*/  ISETP.GE.AND P2, PT, R24, R5, PT ;  /* 0x000000051800720c */ /* 0x000fe40003f46270 */
[----:B------:R-:W-:Y:S01]  /*0610*/  VIMNMX R12, PT, PT, R15, R20, PT ;  /* 0x000000140f0c7248 */ /* 0x000fe20003fe0100 */
[C---:B------:R-:W-:Y:S01]  /*0620*/  @!P1 VIADD R11, R13.reuse, 0x4 ;  /* 0x000000040d0b9836 */ /* 0x040fe20000000000 */
[----:B------:R-:W-:Y:S01]  /*0630*/  ISETP.GE.AND P3, PT, R20, R15, PT ;  /* 0x0000000f1400720c */ /* 0x000fe20003f66270 */
[----:B------:R-:W-:Y:S01]  /*0640*/  @!P0 VIADD R11, R13, 0x5 ;  /* 0x000000050d0b8836 */ /* 0x000fe20000000000 */
[----:B------:R-:W-:Y:S02]  /*0650*/  ISETP.NE.AND P0, PT, R14, RZ, PT ;  /* 0x000000ff0e00720c */ /* 0x000fe40003f05270 */
[----:B------:R-:W-:-:S02]  /*0660*/  ISETP.GE.AND P1, PT, R25, R12, PT ;  /* 0x0000000c1900720c */ /* 0x000fc40003f26270 */
[----:B------:R-:W-:-:S03]  /*0670*/  VIMNMX R12, PT, PT, R12, R25, PT ;  /* 0x000000190c0c7248 */ /* 0x000fc60003fe0100 */
[----:B------:R-:W-:-:S04]  /*0680*/  @!P2 VIADD R11, R13, 0x6 ;  /* 0x000000060d0ba836 */ /* 0x000fc80000000000 */
[----:B------:R-:W-:-:S04]  /*0690*/  @!P3 VIADD R11, R13, 0x7 ;  /* 0x000000070d0bb836 */ /* 0x000fc80000000000 */
[C---:B------:R-:W-:Y:S02]  /*06a0*/  @!P1 VIADD R11, R13.reuse, 0x8 ;  /* 0x000000080d0b9836 */ /* 0x040fe40000000000 */
[----:B------:R-:W-:Y:S01]  /*06b0*/  VIADD R13, R13, 0x10 ;  /* 0x000000100d0d7836 */ /* 0x000fe20000000000 */
[----:B------:R-:W-:Y:S06]  /*06c0*/  @P0 BRA `(.L_x_11) ;  /* 0xfffffff800dc0947 */ /* 0x000fec000383ffff */
[----:B------:R-:W-:Y:S05]  /*06d0*/  BSYNC.RECONVERGENT B2 ;  /* 0x0000000000027941 */ /* 0x000fea0003800200 */
.L_x_10:
[----:B------:R-:W-:-:S07]  /*06e0*/  VIADD R13, R13, 0xfffffff8 ;  /* 0xfffffff80d0d7836 */ /* 0x000fce0000000000 */
.L_x_9:
[----:B------:R-:W-:Y:S05]  /*06f0*/  BSYNC.RECONVERGENT B1 ;  /* 0x0000000000017941 */ /* 0x000fea0003800200 */
.L_x_8:
[----:B------:R-:W-:-:S13]  /*0700*/  ISETP.NE.AND P0, PT, R26, RZ, PT ;  /* 0x000000ff1a00720c */ /* 0x000fda0003f05270 */
[----:B------:R-:W-:Y:S05]  /*0710*/  @!P0 BRA `(.L_x_7) ;  /* 0x00000004005c8947 */ /* 0x000fea0003800000 */
[----:B------:R-:W-:Y:S01]  /*0720*/  ISETP.GE.U32.AND P1, PT, R26, 0x8, PT ;  /* 0x000000081a00780c */ /* 0x000fe20003f26070 */
[----:B------:R-:W-:Y:S01]  /*0730*/  BSSY.RECONVERGENT B1, `(.L_x_12) ;  /* 0x0000029000017945 */ /* 0x000fe20003800200 */
[----:B------:R-:W-:-:S04]  /*0740*/  LOP3.LUT R16, R10, 0x7, RZ, 0xc0, !PT ;  /* 0x000000070a107812 */ /* 0x000fc800078ec0ff */
[----:B------:R-:W-:-:S07]  /*0750*/  ISETP.NE.AND P0, PT, R16, RZ, PT ;  /* 0x000000ff1000720c */ /* 0x000fce0003f05270 */
[----:B------:R-:W-:Y:S06]  /*0760*/  @!P1 BRA `(.L_x_13) ;  /* 0x0000000000949947 */ /* 0x000fec0003800000 */
        /* <DEDUP_REMOVED lines=11> */
[----:B------:R-:W4:Y:S01]  /*0820*/  LDG.E R29, desc[UR4][R4.64+0x20] ;  /* 0x00002004041d7981 */ /* 0x000f22000c1e1900 */
[----:B--2--5:R-:W-:-:S02]  /*0830*/  VIMNMX R14, PT, PT, R12, R15, PT ;  /* 0x0000000f0c0e7248 */ /* 0x024fc40003fe0100 */
[----:B------:R-:W-:Y:S02]  /*0840*/  ISETP.GE.AND P3, PT, R15, R12, PT ;  /* 0x0000000c0f00720c */ /* 0x000fe40003f66270 */
[----:B---3--:R-:W-:Y:S02]  /*0850*/  VIMNMX R12, PT, PT, R14, R17, PT ;  /* 0x000000110e0c7248 */ /* 0x008fe40003fe0100 */
[----:B------:R-:W-:Y:S02]  /*0860*/  ISETP.GE.AND P4, PT, R17, R14, PT ;  /* 0x0000000e1100720c */ /* 0x000fe40003f86270 */
[----:B----4-:R-:W-:Y:S02]  /*0870*/  VIMNMX R14, PT, PT, R12, R19, PT ;  /* 0x000000130c0e7248 */ /* 0x010fe40003fe0100 */
[----:B------:R-:W-:Y:S02]  /*0880*/  ISETP.GE.AND P1, PT, R19, R12, PT ;  /* 0x0000000c1300720c */ /* 0x000fe40003f26270 */
[----:B------:R-:W-:-:S02]  /*0890*/  VIMNMX R12, PT, PT, R14, R21, PT ;  /* 0x000000150e0c7248 */ /* 0x000fc40003fe0100 */
[----:B------:R-:W-:Y:S01]  /*08a0*/  ISETP.GE.AND P2, PT, R21, R14, PT ;  /* 0x0000000e1500720c */ /* 0x000fe20003f46270 */
[----:B------:R-:W-:Y:S01]  /*08b0*/  @!P3 VIADD R11, R13, 0x1 ;  /* 0x000000010d0bb836 */ /* 0x000fe20000000000 */
[----:B------:R-:W-:Y:S02]  /*08c0*/  VIMNMX R14, PT, PT, R12, R23, PT ;  /* 0x000000170c0e7248 */ /* 0x000fe40003fe0100 */
[----:B------:R-:W-:Y:S01]  /*08d0*/  ISETP.GE.AND P3, PT, R23, R12, PT ;  /* 0x0000000c1700720c */ /* 0x000fe20003f66270 */
[----:B------:R-:W-:Y:S01]  /*08e0*/  @!P4 VIADD R11, R13, 0x2 ;  /* 0x000000020d0bc836 */ /* 0x000fe20000000000 */
[----:B------:R-:W-:Y:S02]  /*08f0*/  ISETP.GE.AND P4, PT, R25, R14, PT ;  /* 0x0000000e1900720c */ /* 0x000fe40003f86270 */
[----:B------:R-:W-:Y:S01]  /*0900*/  VIMNMX R14, PT, PT, R14, R25, PT ;  /* 0x000000190e0e7248 */ /* 0x000fe20003fe0100 */
[----:B------:R-:W-:-:S03]  /*0910*/  @!P1 VIADD R11, R13, 0x3 ;  /* 0x000000030d0b9836 */ /* 0x000fc60000000000 */
[----:B------:R-:W-:Y:S01]  /*0920*/  ISETP.GE.AND P1, PT, R27, R14, PT ;  /* 0x0000000e1b00720c */ /* 0x000fe20003f26270 */
[----:B------:R-:W-:Y:S01]  /*0930*/  @!P2 VIADD R11, R13, 0x4 ;  /* 0x000000040d0ba836 */ /* 0x000fe20000000000 */
[----:B------:R-:W-:-:S03]  /*0940*/  VIMNMX R12, PT, PT, R14, R27, PT ;  /* 0x0000001b0e0c7248 */ /* 0x000fc60003fe0100 */
[----:B------:R-:W-:Y:S01]  /*0950*/  @!P3 VIADD R11, R13, 0x5 ;  /* 0x000000050d0bb836 */ /* 0x000fe20000000000 */
[----:B------:R-:W-:Y:S01]  /*0960*/  ISETP.GE.AND P2, PT, R29, R12, PT ;  /* 0x0000000c1d00720c */ /* 0x000fe20003f46270 */
[----:B------:R-:W-:Y:S01]  /*0970*/  @!P4 VIADD R11, R13, 0x6 ;  /* 0x000000060d0bc836 */ /* 0x000fe20000000000 */
[----:B------:R-:W-:-:S05]  /*0980*/  VIMNMX R12, PT, PT, R12, R29, PT ;  /* 0x0000001d0c0c7248 */ /* 0x000fca0003fe0100 */
[C---:B------:R-:W-:Y:S02]  /*0990*/  @!P1 VIADD R11, R13.reuse, 0x7 ;  /* 0x000000070d0b9836 */ /* 0x040fe40000000000 */
[----:B------:R-:W-:-:S05]  /*09a0*/  VIADD R13, R13, 0x8 ;  /* 0x000000080d0d7836 */ /* 0x000fca0000000000 */
[----:B------:R-:W-:-:S07]  /*09b0*/  SEL R11, R13, R11, !P2 ;  /* 0x0000000b0d0b7207 */ /* 0x000fce0005000000 */
.L_x_13:
[----:B------:R-:W-:Y:S05]  /*09c0*/  BSYNC.RECONVERGENT B1 ;  /* 0x0000000000017941 */ /* 0x000fea0003800200 */
.L_x_12:
        /* <DEDUP_REMOVED lines=13> */
[----:B------:R-:W4:Y:S01]  /*0aa0*/  LDG.E R21, desc[UR4][R4.64+0x10] ;  /* 0x0000100404157981 */ /* 0x000f22000c1e1900 */
[----:B--2--5:R-:W-:-:S02]  /*0ab0*/  VIMNMX R14, PT, PT, R12, R15, PT ;  /* 0x0000000f0c0e7248 */ /* 0x024fc40003fe0100 */
[----:B------:R-:W-:Y:S02]  /*0ac0*/  ISETP.GE.AND P1, PT, R15, R12, PT ;  /* 0x0000000c0f00720c */ /* 0x000fe40003f26270 */
[----:B---3--:R-:W-:Y:S02]  /*0ad0*/  ISETP.GE.AND P2, PT, R17, R14, PT ;  /* 0x0000000e1100720c */ /* 0x008fe40003f46270 */
[----:B------:R-:W-:-:S04]  /*0ae0*/  VIMNMX R14, PT, PT, R14, R17, PT ;  /* 0x000000110e0e7248 */ /* 0x000fc80003fe0100 */
[----:B----4-:R-:W-:Y:S02]  /*0af0*/  ISETP.GE.AND P3, PT, R19, R14, PT ;  /* 0x0000000e1300720c */ /* 0x010fe40003f66270 */
        /* <DEDUP_REMOVED lines=8> */
.L_x_15:
[----:B------:R-:W-:Y:S05]  /*0b80*/  BSYNC.RECONVERGENT B1 ;  /* 0x0000000000017941 */ /* 0x000fea0003800200 */
.L_x_14:
[----:B------:R-:W-:Y:S05]  /*0b90*/  @!P0 BRA `(.L_x_7) ;  /* 0x00000000003c8947 */ /* 0x000fea0003800000 */
[----:B------:R-:W-:Y:S01]  /*0ba0*/  IADD3 R14, P0, PT, R2, 0x4, RZ ;  /* 0x00000004020e7810 */ /* 0x000fe20007f1e0ff */
[----:B------:R-:W-:-:S04]  /*0bb0*/  IMAD.MOV R10, RZ, RZ, -R10 ;  /* 0x000000ffff0a7224 */ /* 0x000fc800078e0a0a */
[----:B------:R-:W-:-:S08]  /*0bc0*/  IMAD.X R5, RZ, RZ, R3, P0 ;  /* 0x000000ffff057224 */ /* 0x000fd000000e0603 */
.L_x_16:
[----:B------:R-:W-:-:S04]  /*0bd0*/  IADD3 R3, P0, PT, R6, R13, RZ ;  /* 0x0000000d06037210 */ /* 0x000fc80007f1e0ff */
[----:B------:R-:W-:Y:S02]  /*0be0*/  LEA.HI.X.SX32 R4, R13, R8, 0x1, P0 ;  /* 0x000000080d047211 */ /* 0x000fe400000f0eff */
[----:B------:R-:W-:-:S04]  /*0bf0*/  LEA R2, P0, R3, R14, 0x2 ;  /* 0x0000000e03027211 */ /* 0x000fc800078010ff */
[----:B------:R-:W-:-:S06]  /*0c00*/  LEA.HI.X R3, R3, R5, R4, 0x2, P0 ;  /* 0x0000000503037211 */ /* 0x000fcc00000f1404 */
[----:B------:R-:W2:Y:S01]  /*0c10*/  LDG.E R3, desc[UR4][R2.64] ;  /* 0x0000000402037981 */ /* 0x000ea2000c1e1900 */
[----:B------:R-:W-:Y:S02]  /*0c20*/  VIADD R10, R10, 0x1 ;  /* 0x000000010a0a7836 */ /* 0x000fe40000000000 */
[----:B------:R-:W-:-:S03]  /*0c30*/  VIADD R13, R13, 0x1 ;  /* 0x000000010d0d7836 */ /* 0x000fc60000000000 */
[----:B------:R-:W-:Y:S02]  /*0c40*/  ISETP.NE.AND P1, PT, R10, RZ, PT ;  /* 0x000000ff0a00720c */ /* 0x000fe40003f25270 */
[CC--:B--2--5:R-:W-:Y:S02]  /*0c50*/  ISETP.GE.AND P0, PT, R3.reuse, R12.reuse, PT ;  /* 0x0000000c0300720c */ /* 0x0e4fe40003f06270 */
[----:B------:R-:W-:Y:S02]  /*0c60*/  VIMNMX R12, PT, PT, R3, R12, PT ;  /* 0x0000000c030c7248 */ /* 0x000fe40003fe0100 */
[----:B------:R-:W-:-:S07]  /*0c70*/  SEL R11, R13, R11, !P0 ;  /* 0x0000000b0d0b7207 */ /* 0x000fce0004000000 */
[----:B------:R-:W-:Y:S05]  /*0c80*/  @P1 BRA `(.L_x_16) ;  /* 0xfffffffc00d01947 */ /* 0x000fea000383ffff */
.L_x_7:
[----:B------:R-:W-:Y:S05]  /*0c90*/  BSYNC.RECONVERGENT B0 ;  /* 0x0000000000007941 */ /* 0x000fea0003800200 */
.L_x_6:
[----:B------:R-:W0:Y:S01]  /*0ca0*/  LDC.64 R2, c[0x0][0x380] ;  /* 0x0000e000ff027b82 */ /* 0x000e220000000a00 */
[----:B------:R-:W-:-:S07]  /*0cb0*/  IMAD R9, R0, R9, R7 ;  /* 0x0000000900097224 */ /* 0x000fce00078e0207 */
[----:B------:R-:W1:Y:S08]  /*0cc0*/  LDC.64 R4, c[0x0][0x390] ;  /* 0x0000e400ff047b82 */ /* 0x000e700000000a00 */
[----:B------:R-:W2:Y:S01]  /*0cd0*/  LDC.64 R6, c[0x0][0x398] ;  /* 0x0000e600ff067b82 */ /* 0x000ea20000000a00 */
[----:B0-----:R-:W-:-:S06]  /*0ce0*/  IMAD.WIDE R2, R9, 0x4, R2 ;  /* 0x0000000409027825 */ /* 0x001fcc00078e0202 */
[----:B------:R-:W3:Y:S01]  /*0cf0*/  LDG.E R3, desc[UR4][R2.64] ;  /* 0x0000000402037981 */ /* 0x000ee2000c1e1900 */
[----:B-1----:R-:W-:-:S04]  /*0d00*/  IMAD.WIDE R4, R9, 0x4, R4 ;  /* 0x0000000409047825 */ /* 0x002fc800078e0204 */
[----:B--2---:R-:W-:-:S04]  /*0d10*/  IMAD.WIDE R6, R9, 0x4, R6 ;  /* 0x0000000409067825 */ /* 0x004fc800078e0206 */
[----:B---3-5:R-:W-:-:S05]  /*0d20*/  IMAD.IADD R13, R3, 0x1, R12 ;  /* 0x00000001030d7824 */ /* 0x028fca00078e020c */
[----:B------:R-:W-:Y:S04]  /*0d30*/  STG.E desc[UR4][R4.64], R13 ;  /* 0x0000000d04007986 */ /* 0x000fe8000c101904 */
[----:B------:R-:W-:Y:S01]  /*0d40*/  STG.E desc[UR4][R6.64], R11 ;  /* 0x0000000b06007986 */ /* 0x000fe2000c101904 */
[----:B------:R-:W-:Y:S05]  /*0d50*/  EXIT ;  /* 0x000000000000794d */ /* 0x000fea0003800000 */
.L_x_17:
        /* <DEDUP_REMOVED lines=10> */
.L_x_29:


//--------------------- .text._Z16findEnergyKernelPhiiPfS0_iPi --------------------------
	.section	.text._Z16findEnergyKernelPhiiPfS0_iPi,"ax",@progbits
	.align	128
        .global         _Z16findEnergyKernelPhiiPfS0_iPi
        .type           _Z16findEnergyKernelPhiiPfS0_iPi,@function
        .size           _Z16findEnergyKernelPhiiPfS0_iPi,(.L_x_30 - _Z16findEnergyKernelPhiiPfS0_iPi)
        .other          _Z16findEnergyKernelPhiiPfS0_iPi,@"STO_CUDA_ENTRY STV_DEFAULT"
_Z16findEnergyKernelPhiiPfS0_iPi:
.text._Z16findEnergyKernelPhiiPfS0_iPi:
[----:B------:R-:W-:Y:S01]  /*0000*/  LDC R1, c[0x0][0x37c] ;  /* 0x0000df00ff017b82 */ /* 0x000fe20000000800 */
[----:B------:R-:W0:Y:S07]  /*0010*/  S2R R3, SR_TID.Y ;  /* 0x0000000000037919 */ /* 0x000e2e0000002200 */
[----:B------:R-:W0:Y:S01]  /*0020*/  S2UR UR4, SR_CTAID.Y ;  /* 0x00000000000479c3 */ /* 0x000e220000002600 */
[----:B------:R-:W1:Y:S01]  /*0030*/  LDCU.64 UR12, c[0x0][0x388] ;  /* 0x00007100ff0c77ac */ /* 0x000e620008000a00 */
[----:B------:R-:W2:Y:S06]  /*0040*/  S2R R2, SR_TID.X ;  /* 0x0000000000027919 */ /* 0x000eac0000002100 */
[----:B------:R-:W0:Y:S08]  /*0050*/  LDC R0, c[0x0][0x364] ;  /* 0x0000d900ff007b82 */ /* 0x000e300000000800 */
[----:B------:R-:W2:Y:S08]  /*0060*/  S2UR UR5, SR_CTAID.X ;  /* 0x00000000000579c3 */ /* 0x000eb00000002500 */
[----:B------:R-:W2:Y:S01]  /*0070*/  LDC R7, c[0x0][0x360] ;  /* 0x0000d800ff077b82 */ /* 0x000ea20000000800 */
[----:B0-----:R-:W-:-:S05]  /*0080*/  IMAD R0, R0, UR4, R3 ;  /* 0x0000000400007c24 */ /* 0x001fca000f8e0203 */
[----:B-1----:R-:W-:Y:S01]  /*0090*/  ISETP.GE.AND P0, PT, R0, UR13, PT ;  /* 0x0000000d00007c0c */ /* 0x002fe2000bf06270 */
[----:B--2---:R-:W-:-:S05]  /*00a0*/  IMAD R7, R7, UR5, R2 ;  /* 0x0000000507077c24 */ /* 0x004fca000f8e0202 */
[----:B------:R-:W-:-:S13]  /*00b0*/  ISETP.GE.OR P0, PT, R7, UR12, P0 ;  /* 0x0000000c07007c0c */ /* 0x000fda0008706670 */
[----:B------:R-:W-:Y:S05]  /*00c0*/  @P0 EXIT ;  /* 0x000000000000094d */ /* 0x000fea0003800000 */
[----:B------:R-:W0:Y:S01]  /*00d0*/  LDCU UR5, c[0x0][0x3a0] ;  /* 0x00007400ff0577ac */ /* 0x000e220008000800 */
[----:B------:R-:W-:Y:S02]  /*00e0*/  IMAD.MOV.U32 R9, RZ, RZ, RZ ;  /* 0x000000ffff097224 */ /* 0x000fe400078e00ff */
[----:B------:R-:W-:Y:S01]  /*00f0*/  IMAD.MOV.U32 R12, RZ, RZ, RZ ;  /* 0x000000ffff0c7224 */ /* 0x000fe200078e00ff */
[----:B------:R-:W1:Y:S01]  /*0100*/  LDCU.64 UR10, c[0x0][0x358] ;  /* 0x00006b00ff0a77ac */ /* 0x000e620008000a00 */
[----:B0-----:R-:W-:-:S09]  /*0110*/  UISETP.GE.AND UP0, UPT, UR5, 0x1, UPT ;  /* 0x000000010500788c */ /* 0x001fd2000bf06270 */
[----:B-1----:R-:W-:Y:S05]  /*0120*/  BRA.U !UP0, `(.L_x_18) ;  /* 0x0000000d08f47547 */ /* 0x002fea000b800000 */
[----:B------:R-:W-:Y:S01]  /*0130*/  USHF.R.U32.HI UR4, URZ, 0x1, UR5 ;  /* 0x00000001ff047899 */ /* 0x000fe20008011605 */
[----:B------:R-:W-:Y:S01]  /*0140*/  IMAD.MOV.U32 R12, RZ, RZ, RZ ;  /* 0x000000ffff0c7224 */ /* 0x000fe200078e00ff */
[----:B------:R-:W-:Y:S01]  /*0150*/  ULOP3.LUT UR7, UR5, 0x7, URZ, 0xc0, !UPT ;  /* 0x0000000705077892 */ /* 0x000fe2000f8ec0ff */
[----:B------:R-:W-:Y:S01]  /*0160*/  IMAD.MOV.U32 R9, RZ, RZ, RZ ;  /* 0x000000ffff097224 */ /* 0x000fe200078e00ff */
[----:B------:R-:W-:Y:S02]  /*0170*/  ULOP3.LUT UR8, UR5, 0x3, URZ, 0xc0, !UPT ;  /* 0x0000000305087892 */ /* 0x000fe4000f8ec0ff */
[----:B------:R-:W-:Y:S01]  /*0180*/  VIADD R18, R0, -UR4 ;  /* 0x8000000400127c36 */ /* 0x000fe20008000000 */
[----:B------:R-:W-:Y:S01]  /*0190*/  UIADD3 UR6, UPT, UPT, UR12, -0x1, URZ ;  /* 0xffffffff0c067890 */ /* 0x000fe2000fffe0ff */
[----:B------:R-:W-:Y:S01]  /*01a0*/  VIADD R6, R7, -UR4 ;  /* 0x8000000407067c36 */ /* 0x000fe20008000000 */
[----:B------:R-:W-:Y:S01]  /*01b0*/  ULOP3.LUT UR5, UR5, 0x7ffffff8, URZ, 0xc0, !UPT ;  /* 0x7ffffff805057892 */ /* 0x000fe2000f8ec0ff */
[----:B------:R-:W-:-:S11]  /*01c0*/  UMOV UR4, URZ ;  /* 0x000000ff00047c82 */ /* 0x000fd60008000000 */
.L_x_24:
[----:B------:R-:W0:Y:S01]  /*01d0*/  LDCU UR20, c[0x0][0x3a0] ;  /* 0x00007400ff1477ac */ /* 0x000e220008000800 */
[----:B------:R-:W1:Y:S01]  /*01e0*/  LDC R3, c[0x0][0x38c] ;  /* 0x0000e300ff037b82 */ /* 0x000e620000000800 */
[----:B------:R-:W-:Y:S01]  /*01f0*/  VIADDMNMX R8, R18, UR4, RZ, !PT ;  /* 0x0000000412087c46 */ /* 0x000fe2000f8001ff */
[----:B------:R-:W-:Y:S01]  /*0200*/  IMAD.MOV.U32 R13, RZ, RZ, RZ ;  /* 0x000000ffff0d7224 */ /* 0x000fe200078e00ff */
[----:B0-----:R-:W-:Y:S02]  /*0210*/  UISETP.GE.U32.AND UP1, UPT, UR20, 0x8, UPT ;  /* 0x000000081400788c */ /* 0x001fe4000bf26070 */
[----:B------:R-:W-:Y:S02]  /*0220*/  UIMAD UR13, UR4, UR20, URZ ;  /* 0x00000014040d72a4 */ /* 0x000fe4000f8e02ff */
[----:B------:R-:W-:Y:S01]  /*0230*/  UIADD3 UR4, UPT, UPT, UR4, 0x1, URZ ;  /* 0x0000000104047890 */ /* 0x000fe2000fffe0ff */
[----:B-1----:R-:W-:-:S03]  /*0240*/  VIADDMNMX R8, R3, 0xffffffff, R8, PT ;  /* 0xffffffff03087846 */ /* 0x002fc60003800108 */
[----:B------:R-:W-:Y:S01]  /*0250*/  UISETP.NE.AND UP0, UPT, UR4, UR20, UPT ;  /* 0x000000140400728c */ /* 0x000fe2000bf05270 */
[----:B------:R-:W-:Y:S10]  /*0260*/  BRA.U !UP1, `(.L_x_19) ;  /* 0x0000000509947547 */ /* 0x000ff4000b800000 */
[----:B------:R-:W-:Y:S01]  /*0270*/  IMAD.MOV.U32 R17, RZ, RZ, RZ ;  /* 0x000000ffff117224 */ /* 0x000fe200078e00ff */
[----:B------:R-:W0:Y:S01]  /*0280*/  LDCU UR9, c[0x0][0x388] ;  /* 0x00007100ff0977ac */ /* 0x000e220008000800 */
[----:B------:R-:W1:Y:S05]  /*0290*/  LDCU.64 UR14, c[0x0][0x380] ;  /* 0x00007000ff0e77ac */ /* 0x000e6a0008000a00 */
.L_x_20:
[----:B------:R-:W-:Y:S01]  /*02a0*/  IMAD.IADD R15, R6, 0x1, R17 ;  /* 0x00000001060f7824 */ /* 0x000fe200078e0211 */
[----:B------:R-:W2:Y:S01]  /*02b0*/  LDC.64 R2, c[0x0][0x390] ;  /* 0x0000e400ff027b82 */ /* 0x000ea20000000a00 */
[----:B------:R-:W-:-:S03]  /*02c0*/  VIADD R13, R17, UR13 ;  /* 0x0000000d110d7c36 */ /* 0x000fc60008000000 */
[----:B------:R-:W-:-:S04]  /*02d0*/  VIMNMX R10, PT, PT, RZ, R15, !PT ;  /* 0x0000000fff0a7248 */ /* 0x000fc80007fe0100 */
[----:B------:R-:W3:Y:S01]  /*02e0*/  LDC.64 R4, c[0x0][0x398] ;  /* 0x0000e600ff047b82 */ /* 0x000ee20000000a00 */
[----:B------:R-:W-:-:S05]  /*02f0*/  VIMNMX R11, PT, PT, R10, UR6, PT ;  /* 0x000000060a0b7c48 */ /* 0x000fca000bfe0100 */
[----:B0-----:R-:W-:-:S05]  /*0300*/  IMAD R11, R8, UR9, R11 ;  /* 0x00000009080b7c24 */ /* 0x001fca000f8e020b */
[----:B-1----:R-:W-:Y:S02]  /*0310*/  IADD3 R10, P0, PT, R11, UR14, RZ ;  /* 0x0000000e0b0a7c10 */ /* 0x002fe4000ff1e0ff */
[----:B------:R-:W-:Y:S02]  /*0320*/  VIADDMNMX R16, R15, 0x1, RZ, !PT ;  /* 0x000000010f107846 */ /* 0x000fe400078001ff */
[----:B------:R-:W-:Y:S01]  /*0330*/  LEA.HI.X.SX32 R11, R11, UR15, 0x1, P0 ;  /* 0x0000000f0b0b7c11 */ /* 0x000fe200080f0eff */
[----:B--2---:R-:W-:Y:S01]  /*0340*/  IMAD.WIDE.U32 R2, R13, 0x4, R2 ;  /* 0x000000040d027825 */ /* 0x004fe200078e0002 */
[----:B------:R-:W-:-:S03]  /*0350*/  VIMNMX R19, PT, PT, R16, UR6, PT ;  /* 0x0000000610137c48 */ /* 0x000fc6000bfe0100 */
[----:B------:R0:W2:Y:S01]  /*0360*/  LDG.E.U8 R14, desc[UR10][R10.64] ;  /* 0x0000000a0a0e7981 */ /* 0x0000a2000c1e1100 */
[----:B------:R-:W-:Y:S01]  /*0370*/  VIADDMNMX R16, R15, 0x2, RZ, !PT ;  /* 0x000000020f107846 */ /* 0x000fe200078001ff */
[----:B---3--:R-:W-:Y:S02]  /*0380*/  IMAD.WIDE.U32 R4, R13, 0x4, R4 ;  /* 0x000000040d047825 */ /* 0x008fe400078e0004 */
[----:B------:R-:W3:Y:S02]  /*0390*/  LDG.E R26, desc[UR10][R2.64] ;  /* 0x0000000a021a7981 */ /* 0x000ee4000c1e1900 */
[----:B------:R-:W-:Y:S02]  /*03a0*/  IMAD R19, R8, UR9, R19 ;  /* 0x0000000908137c24 */ /* 0x000fe4000f8e0213 */
[----:B------:R-:W4:Y:S01]  /*03b0*/  LDG.E R13, desc[UR10][R4.64] ;  /* 0x0000000a040d7981 */ /* 0x000f22000c1e1900 */
[----:B------:R-:W-:Y:S02]  /*03c0*/  VIMNMX R21, PT, PT, R16, UR6, PT ;  /* 0x0000000610157c48 */ /* 0x000fe4000bfe0100 */
[C---:B------:R-:W-:Y:S01]  /*03d0*/  IADD3 R24, P0, PT, R19.reuse, UR14, RZ ;  /* 0x0000000e13187c10 */ /* 0x040fe2000ff1e0ff */
[----:B------:R-:W5:Y:S02]  /*03e0*/  LDG.E R16, desc[UR10][R2.64+0x4] ;  /* 0x0000040a02107981 */ /* 0x000f64000c1e1900 */
[----:B------:R-:W-:Y:S01]  /*03f0*/  IMAD R21, R8, UR9, R21 ;  /* 0x0000000908157c24 */ /* 0x000fe2000f8e0215 */
[----:B------:R-:W-:Y:S01]  /*0400*/  LEA.HI.X.SX32 R25, R19, UR15, 0x1, P0 ;  /* 0x0000000f13197c11 */ /* 0x000fe200080f0eff */
[----:B------:R-:W5:Y:S03]  /*0410*/  LDG.E R20, desc[UR10][R4.64+0x8] ;  /* 0x0000080a04147981 */ /* 0x000f66000c1e1900 */
[C---:B0-----:R-:W-:Y:S01]  /*0420*/  IADD3 R10, P0, PT, R21.reuse, UR14, RZ ;  /* 0x0000000e150a7c10 */ /* 0x041fe2000ff1e0ff */
[----:B------:R0:W5:Y:S03]  /*0430*/  LDG.E.U8 R23, desc[UR10][R24.64] ;  /* 0x0000000a18177981 */ /* 0x000166000c1e1100 */
[----:B------:R-:W-:Y:S01]  /*0440*/  LEA.HI.X.SX32 R11, R21, UR15, 0x1, P0 ;  /* 0x0000000f150b7c11 */ /* 0x000fe200080f0eff */
[----:B------:R-:W5:Y:S04]  /*0450*/  LDG.E R19, desc[UR10][R4.64+0x4] ;  /* 0x0000040a04137981 */ /* 0x000f68000c1e1900 */
[----:B------:R1:W5:Y:S04]  /*0460*/  LDG.E.U8 R22, desc[UR10][R10.64] ;  /* 0x0000000a0a167981 */ /* 0x000368000c1e1100 */
[----:B------:R-:W5:Y:S01]  /*0470*/  LDG.E R21, desc[UR10][R2.64+0x8] ;  /* 0x0000080a02157981 */ /* 0x000f62000c1e1900 */
[----:B------:R-:W-:-:S02]  /*0480*/  VIADDMNMX R27, R15, 0x3, RZ, !PT ;  /* 0x000000030f1b7846 */ /* 0x000fc400078001ff */
[----:B0-----:R-:W-:Y:S02]  /*0490*/  VIADDMNMX R25, R15, 0x5, RZ, !PT ;  /* 0x000000050f197846 */ /* 0x001fe400078001ff */
[----:B------:R-:W-:Y:S02]  /*04a0*/  VIMNMX R27, PT, PT, R27, UR6, PT ;  /* 0x000000061b1b7c48 */ /* 0x000fe4000bfe0100 */
[----:B------:R-:W-:Y:S02]  /*04b0*/  VIADDMNMX R29, R15, 0x4, RZ, !PT ;  /* 0x000000040f1d7846 */ /* 0x000fe400078001ff */
[----:B------:R-:W-:Y:S02]  /*04c0*/  VIMNMX R25, PT, PT, R25, UR6, PT ;  /* 0x0000000619197c48 */ /* 0x000fe4000bfe0100 */
[----:B------:R-:W-:-:S05]  /*04d0*/  VIMNMX R29, PT, PT, R29, UR6, PT ;  /* 0x000000061d1d7c48 */ /* 0x000fca000bfe0100 */
[C---:B------:R-:W-:Y:S01]  /*04e0*/  IMAD R24, R8.reuse, UR9, R29 ;  /* 0x0000000908187c24 */ /* 0x040fe2000f8e021d */
[----:B--2---:R-:W-:Y:S01]  /*04f0*/  I2FP.F32.U32 R28, R14 ;  /* 0x0000000e001c7245 */ /* 0x004fe20000201000 */
[C---:B------:R-:W-:Y:S02]  /*0500*/  IMAD R14, R8.reuse, UR9, R27 ;  /* 0x00000009080e7c24 */ /* 0x040fe4000f8e021b */
[----:B------:R-:W-:Y:S02]  /*0510*/  IMAD R27, R8, UR9, R25 ;  /* 0x00000009081b7c24 */ /* 0x000fe4000f8e0219 */
[----:B---3--:R-:W-:Y:S01]  /*0520*/  FFMA R9, R28, R26, R9 ;  /* 0x0000001a1c097223 */ /* 0x008fe20000000009 */
[----:B-1----:R-:W-:Y:S01]  /*0530*/  IADD3 R10, P0, PT, R14, UR14, RZ ;  /* 0x0000000e0e0a7c10 */ /* 0x002fe2000ff1e0ff */
[----:B----4-:R-:W-:Y:S01]  /*0540*/  FFMA R26, R28, R13, R12 ;  /* 0x0000000d1c1a7223 */ /* 0x010fe2000000000c */
[----:B------:R-:W-:Y:S02]  /*0550*/  VIADDMNMX R28, R15, 0x6, RZ, !PT ;  /* 0x000000060f1c7846 */ /* 0x000fe400078001ff */
[----:B------:R-:W-:-:S02]  /*0560*/  LEA.HI.X.SX32 R11, R14, UR15, 0x1, P0 ;  /* 0x0000000f0e0b7c11 */ /* 0x000fc400080f0eff */
[----:B------:R-:W-:Y:S02]  /*0570*/  IADD3 R14, P0, PT, R27, UR14, RZ ;  /* 0x0000000e1b0e7c10 */ /* 0x000fe4000ff1e0ff */
[----:B------:R-:W-:Y:S02]  /*0580*/  VIMNMX R29, PT, PT, R28, UR6, PT ;  /* 0x000000061c1d7c48 */ /* 0x000fe4000bfe0100 */
[----:B------:R-:W-:Y:S02]  /*0590*/  IADD3 R12, P1, PT, R24, UR14, RZ ;  /* 0x0000000e180c7c10 */ /* 0x000fe4000ff3e0ff */
[----:B------:R-:W-:Y:S02]  /*05a0*/  VIADDMNMX R28, R15, 0x7, RZ, !PT ;  /* 0x000000070f1c7846 */ /* 0x000fe400078001ff */
[----:B------:R-:W-:Y:S01]  /*05b0*/  LEA.HI.X.SX32 R15, R27, UR15, 0x1, P0 ;  /* 0x0000000f1b0f7c11 */ /* 0x000fe200080f0eff */
[----:B------:R-:W-:Y:S01]  /*05c0*/  IMAD R27, R8, UR9, R29 ;  /* 0x00000009081b7c24 */ /* 0x000fe2000f8e021d */
[----:B------:R-:W-:-:S02]  /*05d0*/  LEA.HI.X.SX32 R13, R24, UR15, 0x1, P1 ;  /* 0x0000000f180d7c11 */ /* 0x000fc400088f0eff */
[----:B------:R-:W-:Y:S01]  /*05e0*/  VIMNMX R29, PT, PT, R28, UR6, PT ;  /* 0x000000061c1d7c48 */ /* 0x000fe2000bfe0100 */
[----:B------:R0:W2:Y:S01]  /*05f0*/  LDG.E.U8 R24, desc[UR10][R10.64] ;  /* 0x0000000a0a187981 */ /* 0x0000a2000c1e1100 */
[----:B-----5:R-:W-:-:S03]  /*0600*/  I2FP.F32.U32 R28, R23 ;  /* 0x00000017001c7245 */ /* 0x020fc60000201000 */
[----:B------:R1:W3:Y:S02]  /*0610*/  LDG.E.U8 R25, desc[UR10][R12.64] ;  /* 0x0000000a0c197981 */ /* 0x0002e4000c1e1100 */
[C---:B------:R-:W-:Y:S01]  /*0620*/  FFMA R16, R28.reuse, R16, R9 ;  /* 0x000000101c107223 */ /* 0x040fe20000000009 */
[----:B------:R-:W-:Y:S01]  /*0630*/  FFMA R23, R28, R19, R26 ;  /* 0x000000131c177223 */ /* 0x000fe2000000001a */
[----:B------:R-:W4:Y:S01]  /*0640*/  LDG.E R9, desc[UR10][R4.64+0xc] ;  /* 0x00000c0a04097981 */ /* 0x000f22000c1e1900 */
[----:B0-----:R-:W-:-:S03]  /*0650*/  IADD3 R10, P0, PT, R27, UR14, RZ ;  /* 0x0000000e1b0a7c10 */ /* 0x001fc6000ff1e0ff */
[----:B------:R-:W5:Y:S01]  /*0660*/  LDG.E R19, desc[UR10][R2.64+0xc] ;  /* 0x00000c0a02137981 */ /* 0x000f62000c1e1900 */
[----:B-1----:R-:W-:Y:S01]  /*0670*/  IMAD R13, R8, UR9, R29 ;  /* 0x00000009080d7c24 */ /* 0x002fe2000f8e021d */
[----:B------:R-:W-:Y:S02]  /*0680*/  LEA.HI.X.SX32 R11, R27, UR15, 0x1, P0 ;  /* 0x0000000f1b0b7c11 */ /* 0x000fe400080f0eff */
[----:B------:R-:W5:Y:S01]  /*0690*/  LDG.E.U8 R14, desc[UR10][R14.64] ;  /* 0x0000000a0e0e7981 */ /* 0x000f62000c1e1100 */
[----:B------:R-:W-:Y:S02]  /*06a0*/  I2FP.F32.U32 R27, R22 ;  /* 0x00000016001b7245 */ /* 0x000fe40000201000 */
[----:B------:R-:W-:Y:S01]  /*06b0*/  IADD3 R12, P0, PT, R13, UR14, RZ ;  /* 0x0000000e0d0c7c10 */ /* 0x000fe2000ff1e0ff */
[----:B------:R-:W5:Y:S02]  /*06c0*/  LDG.E R22, desc[UR10][R4.64+0x10] ;  /* 0x0000100a04167981 */ /* 0x000f64000c1e1900 */
[----:B------:R-:W-:Y:S01]  /*06d0*/  FFMA R16, R27, R21, R16 ;  /* 0x000000151b107223 */ /* 0x000fe20000000010 */
[----:B------:R-:W-:Y:S01]  /*06e0*/  LEA.HI.X.SX32 R13, R13, UR15, 0x1, P0 ;  /* 0x0000000f0d0d7c11 */ /* 0x000fe200080f0eff */
[----:B------:R-:W5:Y:S01]  /*06f0*/  LDG.E.U8 R10, desc[UR10][R10.64] ;  /* 0x0000000a0a0a7981 */ /* 0x000f62000c1e1100 */
[----:B------:R-:W-:-:S03]  /*0700*/  FFMA R20, R27, R20, R23 ;  /* 0x000000141b147223 */ /* 0x000fc60000000017 */
[----:B------:R-:W5:Y:S04]  /*0710*/  LDG.E R15, desc[UR10][R2.64+0x10] ;  /* 0x0000100a020f7981 */ /* 0x000f68000c1e1900 */
[----:B------:R-:W5:Y:S04]  /*0720*/  LDG.E R23, desc[UR10][R2.64+0x14] ;  /* 0x0000140a02177981 */ /* 0x000f68000c1e1900 */
[----:B------:R-:W5:Y:S04]  /*0730*/  LDG.E R21, desc[UR10][R4.64+0x14] ;  /* 0x0000140a04157981 */ /* 0x000f68000c1e1900 */
[----:B------:R-:W5:Y:S04]  /*0740*/  LDG.E.U8 R12, desc[UR10][R12.64] ;  /* 0x0000000a0c0c7981 */ /* 0x000f68000c1e1100 */
[----:B------:R-:W5:Y:S04]  /*0750*/  LDG.E R27, desc[UR10][R2.64+0x18] ;  /* 0x0000180a021b7981 */ /* 0x000f68000c1e1900 */
[----:B------:R-:W5:Y:S04]  /*0760*/  LDG.E R26, desc[UR10][R4.64+0x18] ;  /* 0x0000180a041a7981 */ /* 0x000f68000c1e1900 */
[----:B------:R0:W5:Y:S04]  /*0770*/  LDG.E R11, desc[UR10][R2.64+0x1c] ;  /* 0x00001c0a020b7981 */ /* 0x000168000c1e1900 */
[----:B------:R-:W5:Y:S01]  /*0780*/  LDG.E R28, desc[UR10][R4.64+0x1c] ;  /* 0x00001c0a041c7981 */ /* 0x000f62000c1e1900 */
[----:B------:R-:W-:-:S05]  /*0790*/  VIADD R17, R17, 0x8 ;  /* 0x0000000811117836 */ /* 0x000fca0000000000 */
[----:B------:R-:W-:Y:S02]  /*07a0*/  ISETP.NE.AND P0, PT, R17, UR5, PT ;  /* 0x0000000511007c0c */ /* 0x000fe4000bf05270 */
[----:B--2---:R-:W-:Y:S02]  /*07b0*/  I2FP.F32.U32 R29, R24 ;  /* 0x00000018001d7245 */ /* 0x004fe40000201000 */
[----:B---3--:R-:W-:-:S03]  /*07c0*/  I2FP.F32.U32 R25, R25 ;  /* 0x0000001900197245 */ /* 0x008fc60000201000 */
[C---:B----4-:R-:W-:Y:S01]  /*07d0*/  FFMA R9, R29.reuse, R9, R20 ;  /* 0x000000091d097223 */ /* 0x050fe20000000014 */
[----:B-----5:R-:W-:Y:S01]  /*07e0*/  FFMA R16, R29, R19, R16 ;  /* 0x000000131d107223 */ /* 0x020fe20000000010 */
[----:B------:R-:W-:Y:S02]  /*07f0*/  I2FP.F32.U32 R19, R14 ;  /* 0x0000000e00137245 */ /* 0x000fe40000201000 */
[C---:B------:R-:W-:Y:S01]  /*0800*/  FFMA R22, R25.reuse, R22, R9 ;  /* 0x0000001619167223 */ /* 0x040fe20000000009 */
[----:B------:R-:W-:Y:S01]  /*0810*/  I2FP.F32.U32 R9, R10 ;  /* 0x0000000a00097245 */ /* 0x000fe20000201000 */
[----:B------:R-:W-:-:S04]  /*0820*/  FFMA R16, R25, R15, R16 ;  /* 0x0000000f19107223 */ /* 0x000fc80000000010 */
[C---:B------:R-:W-:Y:S01]  /*0830*/  FFMA R16, R19.reuse, R23, R16 ;  /* 0x0000001713107223 */ /* 0x040fe20000000010 */
[----:B------:R-:W-:Y:S01]  /*0840*/  FFMA R21, R19, R21, R22 ;  /* 0x0000001513157223 */ /* 0x000fe20000000016 */
[----:B0-----:R-:W-:Y:S02]  /*0850*/  I2FP.F32.U32 R3, R12 ;  /* 0x0000000c00037245 */ /* 0x001fe40000201000 */
[C---:B------:R-:W-:Y:S01]  /*0860*/  FFMA R16, R9.reuse, R27, R16 ;  /* 0x0000001b09107223 */ /* 0x040fe20000000010 */
[----:B------:R-:W-:-:S03]  /*0870*/  FFMA R21, R9, R26, R21 ;  /* 0x0000001a09157223 */ /* 0x000fc60000000015 */
[C---:B------:R-:W-:Y:S01]  /*0880*/  FFMA R9, R3.reuse, R11, R16 ;  /* 0x0000000b03097223 */ /* 0x040fe20000000010 */
[----:B------:R-:W-:Y:S01]  /*0890*/  FFMA R12, R3, R28, R21 ;  /* 0x0000001c030c7223 */ /* 0x000fe20000000015 */
[----:B------:R-:W-:Y:S06]  /*08a0*/  @P0 BRA `(.L_x_20) ;  /* 0xfffffff8007c0947 */ /* 0x000fec000383ffff */
[----:B------:R-:W-:-:S07]  /*08b0*/  IMAD.U32 R13, RZ, RZ, UR5 ;  /* 0x00000005ff0d7e24 */ /* 0x000fce000f8e00ff */
.L_x_19:
[----:B------:R-:W-:-:S09]  /*08c0*/  UISETP.NE.AND UP1, UPT, UR7, URZ, UPT ;  /* 0x000000ff0700728c */ /* 0x000fd2000bf25270 */
[----:B------:R-:W-:Y:S05]  /*08d0*/  BRA.U !UP1, `(.L_x_21) ;  /* 0x0000000909047547 */ /* 0x000fea000b800000 */
[----:B------:R-:W-:Y:S02]  /*08e0*/  UIADD3 UR9, UPT, UPT, UR7, -0x1, URZ ;  /* 0xffffffff07097890 */ /* 0x000fe4000fffe0ff */
[----:B------:R-:W-:Y:S02]  /*08f0*/  UISETP.NE.AND UP2, UPT, UR8, URZ, UPT ;  /* 0x000000ff0800728c */ /* 0x000fe4000bf45270 */
[----:B------:R-:W-:-:S09]  /*0900*/  UISETP.GE.U32.AND UP1, UPT, UR9, 0x3, UPT ;  /* 0x000000030900788c */ /* 0x000fd2000bf26070 */
[----:B------:R-:W-:Y:S05]  /*0910*/  BRA.U !UP1, `(.L_x_22) ;  /* 0x0000000109f87547 */ /* 0x000fea000b800000 */
[----:B------:R-:W0:Y:S01]  /*0920*/  LDCU UR9, c[0x0][0x388] ;  /* 0x00007100ff0977ac */ /* 0x000e220008000800 */
[----:B------:R-:W-:Y:S01]  /*0930*/  IMAD.IADD R10, R6, 0x1, R13 ;  /* 0x00000001060a7824 */ /* 0x000fe200078e020d */
[----:B------:R-:W-:Y:S01]  /*0940*/  IADD3 R20, P0, PT, R13, UR13, RZ ;  /* 0x0000000d0d147c10 */ /* 0x000fe2000ff1e0ff */
[----:B------:R-:W1:Y:S01]  /*0950*/  LDC.64 R16, c[0x0][0x390] ;  /* 0x0000e400ff107b82 */ /* 0x000e620000000a00 */
[----:B------:R-:W2:Y:S02]  /*0960*/  LDCU.128 UR16, c[0x0][0x390] ;  /* 0x00007200ff1077ac */ /* 0x000ea40008000c00 */
[----:B------:R-:W-:Y:S01]  /*0970*/  VIMNMX R2, PT, PT, RZ, R10, !PT ;  /* 0x0000000aff027248 */ /* 0x000fe20007fe0100 */
[----:B------:R-:W-:Y:S01]  /*0980*/  IMAD.X R3, RZ, RZ, RZ, P0 ;  /* 0x000000ffff037224 */ /* 0x000fe200000e06ff */
[----:B------:R-:W3:Y:S01]  /*0990*/  LDCU.64 UR14, c[0x0][0x380] ;  /* 0x00007000ff0e77ac */ /* 0x000ee20008000a00 */
[----:B------:R-:W-:Y:S02]  /*09a0*/  VIADDMNMX R4, R10, 0x1, RZ, !PT ;  /* 0x000000010a047846 */ /* 0x000fe400078001ff */
[----:B------:R-:W4:Y:S01]  /*09b0*/  LDC.64 R14, c[0x0][0x398] ;  /* 0x0000e600ff0e7b82 */ /* 0x000f220000000a00 */
[----:B------:R-:W-:-:S02]  /*09c0*/  VIMNMX R5, PT, PT, R2, UR6, PT ;  /* 0x0000000602057c48 */ /* 0x000fc4000bfe0100 */
[C---:B------:R-:W-:Y:S01]  /*09d0*/  SHF.L.U64.HI R3, R20.reuse, 0x2, R3 ;  /* 0x0000000214037819 */ /* 0x040fe20000010203 */
[----:B------:R-:W-:Y:S01]  /*09e0*/  IMAD.SHL.U32 R20, R20, 0x4, RZ ;  /* 0x0000000414147824 */ /* 0x000fe200078e00ff */
[----:B------:R-:W-:Y:S02]  /*09f0*/  VIMNMX R19, PT, PT, R4, UR6, PT ;  /* 0x0000000604137c48 */ /* 0x000fe4000bfe0100 */
[----:B------:R-:W-:Y:S01]  /*0a00*/  VIADDMNMX R2, R10, 0x2, RZ, !PT ;  /* 0x000000020a027846 */ /* 0x000fe200078001ff */
[----:B0-----:R-:W-:Y:S01]  /*0a10*/  IMAD R21, R8, UR9, R5 ;  /* 0x0000000908157c24 */ /* 0x001fe2000f8e0205 */
[----:B------:R-:W-:Y:S01]  /*0a20*/  VIADDMNMX R10, R10, 0x3, RZ, !PT ;  /* 0x000000030a0a7846 */ /* 0x000fe200078001ff */
[----:B------:R-:W-:Y:S01]  /*0a30*/  IMAD R19, R8, UR9, R19 ;  /* 0x0000000908137c24 */ /* 0x000fe2000f8e0213 */
[----:B--2---:R-:W-:Y:S02]  /*0a40*/  IADD3 R4, P2, PT, R20, UR16, RZ ;  /* 0x0000001014047c10 */ /* 0x004fe4000ff5e0ff */
[----:B------:R-:W-:-:S02]  /*0a50*/  VIMNMX R11, PT, PT, R2, UR6, PT ;  /* 0x00000006020b7c48 */ /* 0x000fc4000bfe0100 */
[----:B------:R-:W-:Y:S02]  /*0a60*/  IADD3 R2, P0, PT, R20, UR18, RZ ;  /* 0x0000001214027c10 */ /* 0x000fe4000ff1e0ff */
[----:B---3--:R-:W-:Y:S01]  /*0a70*/  IADD3 R20, P1, PT, R21, UR14, RZ ;  /* 0x0000000e15147c10 */ /* 0x008fe2000ff3e0ff */
[----:B------:R-:W-:Y:S01]  /*0a80*/  IMAD R11, R8, UR9, R11 ;  /* 0x00000009080b7c24 */ /* 0x000fe2000f8e020b */
[----:B------:R-:W-:Y:S02]  /*0a90*/  IADD3.X R5, PT, PT, R3, UR17, RZ, P2, !PT ;  /* 0x0000001103057c10 */ /* 0x000fe400097fe4ff */
[----:B------:R-:W-:Y:S02]  /*0aa0*/  IADD3 R22, P2, PT, R19, UR14, RZ ;  /* 0x0000000e13167c10 */ /* 0x000fe4000ff5e0ff */
[----:B------:R-:W-:Y:S01]  /*0ab0*/  VIMNMX R27, PT, PT, R10, UR6, PT ;  /* 0x000000060a1b7c48 */ /* 0x000fe2000bfe0100 */
[----:B------:R-:W-:Y:S01]  /*0ac0*/  VIADD R25, R13, UR13 ;  /* 0x0000000d0d197c36 */ /* 0x000fe20008000000 */
[----:B------:R-:W-:Y:S01]  /*0ad0*/  LEA.HI.X.SX32 R21, R21, UR15, 0x1, P1 ;  /* 0x0000000f15157c11 */ /* 0x000fe200088f0eff */
[----:B------:R-:W2:Y:S01]  /*0ae0*/  LDG.E R26, desc[UR10][R4.64+0x8] ;  /* 0x0000080a041a7981 */ /* 0x000ea2000c1e1900 */
[----:B------:R-:W-:-:S02]  /*0af0*/  IADD3.X R3, PT, PT, R3, UR19, RZ, P0, !PT ;  /* 0x0000001303037c10 */ /* 0x000fc400087fe4ff */
[----:B------:R-:W-:Y:S01]  /*0b00*/  LEA.HI.X.SX32 R23, R19, UR15, 0x1, P2 ;  /* 0x0000000f13177c11 */ /* 0x000fe200090f0eff */
[----:B------:R-:W-:Y:S01]  /*0b10*/  IMAD R19, R8, UR9, R27 ;  /* 0x0000000908137c24 */ /* 0x000fe2000f8e021b */
[----:B------:R-:W-:Y:S01]  /*0b20*/  IADD3 R10, P0, PT, R11, UR14, RZ ;  /* 0x0000000e0b0a7c10 */ /* 0x000fe2000ff1e0ff */
[----:B-1----:R-:W-:Y:S01]  /*0b30*/  IMAD.WIDE.U32 R16, R25, 0x4, R16 ;  /* 0x0000000419107825 */ /* 0x002fe200078e0010 */
[----:B------:R-:W3:Y:S02]  /*0b40*/  LDG.E.U8 R20, desc[UR10][R20.64] ;  /* 0x0000000a14147981 */ /* 0x000ee4000c1e1100 */
[----:B------:R-:W-:Y:S01]  /*0b50*/  LEA.HI.X.SX32 R11, R11, UR15, 0x1, P0 ;  /* 0x0000000f0b0b7c11 */ /* 0x000fe200080f0eff */
[----:B----4-:R-:W-:Y:S01]  /*0b60*/  IMAD.WIDE.U32 R14, R25, 0x4, R14 ;  /* 0x00000004190e7825 */ /* 0x010fe200078e000e */
[C---:B------:R-:W-:Y:S01]  /*0b70*/  IADD3 R24, P0, PT, R19.reuse, UR14, RZ ;  /* 0x0000000e13187c10 */ /* 0x040fe2000ff1e0ff */
[----:B------:R-:W4:Y:S04]  /*0b80*/  LDG.E.U8 R22, desc[UR10][R22.64] ;  /* 0x0000000a16167981 */ /* 0x000f28000c1e1100 */
[----:B------:R-:W5:Y:S01]  /*0b90*/  LDG.E R16, desc[UR10][R16.64] ;  /* 0x0000000a10107981 */ /* 0x000f62000c1e1900 */
[----:B------:R-:W-:-:S03]  /*0ba0*/  LEA.HI.X.SX32 R25, R19, UR15, 0x1, P0 ;  /* 0x0000000f13197c11 */ /* 0x000fc600080f0eff */
[----:B------:R-:W2:Y:S04]  /*0bb0*/  LDG.E R15, desc[UR10][R14.64] ;  /* 0x0000000a0e0f7981 */ /* 0x000ea8000c1e1900 */
[----:B------:R4:W2:Y:S04]  /*0bc0*/  LDG.E.U8 R10, desc[UR10][R10.64] ;  /* 0x0000000a0a0a7981 */ /* 0x0008a8000c1e1100 */
[----:B------:R-:W2:Y:S04]  /*0bd0*/  LDG.E R21, desc[UR10][R4.64+0x4] ;  /* 0x0000040a04157981 */ /* 0x000ea8000c1e1900 */
[----:B------:R-:W2:Y:S04]  /*0be0*/  LDG.E R19, desc[UR10][R2.64+0x4] ;  /* 0x0000040a02137981 */ /* 0x000ea8000c1e1900 */
[----:B------:R-:W2:Y:S04]  /*0bf0*/  LDG.E.U8 R24, desc[UR10][R24.64] ;  /* 0x0000000a18187981 */ /* 0x000ea8000c1e1100 */
[----:B------:R-:W2:Y:S04]  /*0c00*/  LDG.E R23, desc[UR10][R2.64+0x8] ;  /* 0x0000080a02177981 */ /* 0x000ea8000c1e1900 */
[----:B------:R-:W2:Y:S04]  /*0c10*/  LDG.E R27, desc[UR10][R4.64+0xc] ;  /* 0x00000c0a041b7981 */ /* 0x000ea8000c1e1900 */
[----:B------:R-:W2:Y:S01]  /*0c20*/  LDG.E R28, desc[UR10][R2.64+0xc] ;  /* 0x00000c0a021c7981 */ /* 0x000ea2000c1e1900 */
[----:B------:R-:W-:Y:S01]  /*0c30*/  VIADD R13, R13, 0x4 ;  /* 0x000000040d0d7836 */ /* 0x000fe20000000000 */
[----:B---3--:R-:W-:-:S02]  /*0c40*/  I2FP.F32.U32 R20, R20 ;  /* 0x0000001400147245 */ /* 0x008fc40000201000 */
[----:B----4-:R-:W-:-:S03]  /*0c50*/  I2FP.F32.U32 R11, R22 ;  /* 0x00000016000b7245 */ /* 0x010fc60000201000 */
[C---:B-----5:R-:W-:Y:S01]  /*0c60*/  FFMA R16, R20.reuse, R16, R9 ;  /* 0x0000001014107223 */ /* 0x060fe20000000009 */
[----:B--2---:R-:W-:Y:S01]  /*0c70*/  FFMA R12, R20, R15, R12 ;  /* 0x0000000f140c7223 */ /* 0x004fe2000000000c */
[----:B------:R-:W-:Y:S02]  /*0c80*/  I2FP.F32.U32 R10, R10 ;  /* 0x0000000a000a7245 */ /* 0x000fe40000201000 */
[C---:B------:R-:W-:Y:S01]  /*0c90*/  FFMA R21, R11.reuse, R21, R16 ;  /* 0x000000150b157223 */ /* 0x040fe20000000010 */
[----:B------:R-:W-:-:S03]  /*0ca0*/  FFMA R12, R11, R19, R12 ;  /* 0x000000130b0c7223 */ /* 0x000fc6000000000c */
[C---:B------:R-:W-:Y:S01]  /*0cb0*/  FFMA R26, R10.reuse, R26, R21 ;  /* 0x0000001a0a1a7223 */ /* 0x040fe20000000015 */
[----:B------:R-:W-:Y:S01]  /*0cc0*/  I2FP.F32.U32 R11, R24 ;  /* 0x00000018000b7245 */ /* 0x000fe20000201000 */
[----:B------:R-:W-:-:S04]  /*0cd0*/  FFMA R23, R10, R23, R12 ;  /* 0x000000170a177223 */ /* 0x000fc8000000000c */
[C---:B------:R-:W-:Y:S01]  /*0ce0*/  FFMA R9, R11.reuse, R27, R26 ;  /* 0x0000001b0b097223 */ /* 0x040fe2000000001a */
[----:B------:R-:W-:-:S07]  /*0cf0*/  FFMA R12, R11, R28, R23 ;  /* 0x0000001c0b0c7223 */ /* 0x000fce0000000017 */
.L_x_22:
[----:B------:R-:W-:Y:S05]  /*0d00*/  BRA.U !UP2, `(.L_x_21) ;  /* 0x000000010af87547 */ /* 0x000fea000b800000 */
[----:B------:R-:W-:Y:S02]  /*0d10*/  UISETP.NE.AND UP1, UPT, UR8, 0x1, UPT ;  /* 0x000000010800788c */ /* 0x000fe4000bf25270 */
[----:B------:R-:W-:-:S07]  /*0d20*/  ULOP3.LUT UP2, URZ, UR20, 0x1, URZ, 0xc0, !UPT ;  /* 0x0000000114ff7892 */ /* 0x000fce000f84c0ff */
[----:B------:R-:W-:Y:S05]  /*0d30*/  BRA.U !UP1, `(.L_x_23) ;  /* 0x0000000109a07547 */ /* 0x000fea000b800000 */
[----:B------:R-:W0:Y:S01]  /*0d40*/  LDCU UR9, c[0x0][0x388] ;  /* 0x00007100ff0977ac */ /* 0x000e220008000800 */
[----:B------:R-:W-:Y:S01]  /*0d50*/  IMAD.IADD R2, R6, 0x1, R13 ;  /* 0x0000000106027824 */ /* 0x000fe200078e020d */
[----:B------:R-:W1:Y:S01]  /*0d60*/  LDC.64 R16, c[0x0][0x390] ;  /* 0x0000e400ff107b82 */ /* 0x000e620000000a00 */
[C---:B------:R-:W-:Y:S01]  /*0d70*/  IADD3 R4, P1, PT, R13.reuse, UR13, RZ ;  /* 0x0000000d0d047c10 */ /* 0x040fe2000ff3e0ff */
[----:B------:R-:W2:Y:S01]  /*0d80*/  LDCU.64 UR14, c[0x0][0x380] ;  /* 0x00007000ff0e77ac */ /* 0x000ea20008000a00 */
[----:B------:R-:W-:Y:S01]  /*0d90*/  VIADD R19, R13, UR13 ;  /* 0x0000000d0d137c36 */ /* 0x000fe20008000000 */
[----:B------:R-:W-:Y:S01]  /*0da0*/  VIMNMX R3, PT, PT, RZ, R2, !PT ;  /* 0x00000002ff037248 */ /* 0x000fe20007fe0100 */
[----:B------:R-:W3:Y:S01]  /*0db0*/  LDCU.128 UR16, c[0x0][0x390] ;  /* 0x00007200ff1077ac */ /* 0x000ee20008000c00 */
[----:B------:R-:W-:Y:S02]  /*0dc0*/  VIADDMNMX R2, R2, 0x1, RZ, !PT ;  /* 0x0000000102027846 */ /* 0x000fe400078001ff */
[----:B------:R-:W4:Y:S01]  /*0dd0*/  LDC.64 R14, c[0x0][0x398] ;  /* 0x0000e600ff0e7b82 */ /* 0x000f220000000a00 */
[----:B------:R-:W-:Y:S01]  /*0de0*/  VIMNMX R3, PT, PT, R3, UR6, PT ;  /* 0x0000000603037c48 */ /* 0x000fe2000bfe0100 */
[----:B------:R-:W-:Y:S01]  /*0df0*/  IMAD.X R11, RZ, RZ, RZ, P1 ;  /* 0x000000ffff0b7224 */ /* 0x000fe200008e06ff */
[----:B------:R-:W-:Y:S01]  /*0e00*/  VIMNMX R5, PT, PT, R2, UR6, PT ;  /* 0x0000000602057c48 */ /* 0x000fe2000bfe0100 */
[----:B------:R-:W-:-:S02]  /*0e10*/  IMAD.SHL.U32 R2, R4, 0x4, RZ ;  /* 0x0000000404027824 */ /* 0x000fc400078e00ff */
[C---:B0-----:R-:W-:Y:S02]  /*0e20*/  IMAD R3, R8.reuse, UR9, R3 ;  /* 0x0000000908037c24 */ /* 0x041fe4000f8e0203 */
[----:B------:R-:W-:-:S03]  /*0e30*/  IMAD R5, R8, UR9, R5 ;  /* 0x0000000908057c24 */ /* 0x000fc6000f8e0205 */
[----:B--2---:R-:W-:-:S04]  /*0e40*/  IADD3 R20, P0, PT, R3, UR14, RZ ;  /* 0x0000000e03147c10 */ /* 0x004fc8000ff1e0ff */
[----:B------:R-:W-:Y:S02]  /*0e50*/  LEA.HI.X.SX32 R21, R3, UR15, 0x1, P0 ;  /* 0x0000000f03157c11 */ /* 0x000fe400080f0eff */
[----:B------:R-:W-:Y:S02]  /*0e60*/  IADD3 R10, P0, PT, R5, UR14, RZ ;  /* 0x0000000e050a7c10 */ /* 0x000fe4000ff1e0ff */
[----:B------:R-:W-:Y:S01]  /*0e70*/  SHF.L.U64.HI R3, R4, 0x2, R11 ;  /* 0x0000000204037819 */ /* 0x000fe2000001020b */
[C---:B-1----:R-:W-:Y:S01]  /*0e80*/  IMAD.WIDE.U32 R16, R19.reuse, 0x4, R16 ;  /* 0x0000000413107825 */ /* 0x042fe200078e0010 */
[C---:B---3--:R-:W-:Y:S01]  /*0e90*/  IADD3 R4, P1, PT, R2.reuse, UR16, RZ ;  /* 0x0000001002047c10 */ /* 0x048fe2000ff3e0ff */
[----:B------:R-:W2:Y:S01]  /*0ea0*/  LDG.E.U8 R20, desc[UR10][R20.64] ;  /* 0x0000000a14147981 */ /* 0x000ea2000c1e1100 */
[----:B------:R-:W-:Y:S01]  /*0eb0*/  IADD3 R2, P2, PT, R2, UR18, RZ ;  /* 0x0000001202027c10 */ /* 0x000fe2000ff5e0ff */
[----:B----4-:R-:W-:Y:S01]  /*0ec0*/  IMAD.WIDE.U32 R14, R19, 0x4, R14 ;  /* 0x00000004130e7825 */ /* 0x010fe200078e000e */
[----:B------:R-:W-:Y:S01]  /*0ed0*/  LEA.HI.X.SX32 R11, R5, UR15, 0x1, P0 ;  /* 0x0000000f050b7c11 */ /* 0x000fe200080f0eff */
[----:B------:R-:W3:Y:S01]  /*0ee0*/  LDG.E R16, desc[UR10][R16.64] ;  /* 0x0000000a10107981 */ /* 0x000ee2000c1e1900 */
[----:B------:R-:W-:-:S02]  /*0ef0*/  IADD3.X R5, PT, PT, R3, UR17, RZ, P1, !PT ;  /* 0x0000001103057c10 */ /* 0x000fc40008ffe4ff */
[----:B------:R-:W-:Y:S01]  /*0f00*/  IADD3.X R3, PT, PT, R3, UR19, RZ, P2, !PT ;  /* 0x0000001303037c10 */ /* 0x000fe200097fe4ff */
[----:B------:R-:W4:Y:S04]  /*0f10*/  LDG.E.U8 R10, desc[UR10][R10.64] ;  /* 0x0000000a0a0a7981 */ /* 0x000f28000c1e1100 */
[----:B------:R-:W5:Y:S04]  /*0f20*/  LDG.E R15, desc[UR10][R14.64] ;  /* 0x0000000a0e0f7981 */ /* 0x000f68000c1e1900 */
[----:B------:R-:W5:Y:S04]  /*0f30*/  LDG.E R4, desc[UR10][R4.64+0x4] ;  /* 0x0000040a04047981 */ /* 0x000f68000c1e1900 */
[----:B------:R-:W5:Y:S01]  /*0f40*/  LDG.E R3, desc[UR10][R2.64+0x4] ;  /* 0x0000040a02037981 */ /* 0x000f62000c1e1900 */
[----:B------:R-:W-:Y:S01]  /*0f50*/  VIADD R13, R13, 0x2 ;  /* 0x000000020d0d7836 */ /* 0x000fe20000000000 */
[----:B--2---:R-:W-:-:S05]  /*0f60*/  I2FP.F32.U32 R20, R20 ;  /* 0x0000001400147245 */ /* 0x004fca0000201000 */
[C---:B---3--:R-:W-:Y:S01]  /*0f70*/  FFMA R9, R20.reuse, R16, R9 ;  /* 0x0000001014097223 */ /* 0x048fe20000000009 */
[----:B----4-:R-:W-:Y:S01]  /*0f80*/  I2FP.F32.U32 R22, R10 ;  /* 0x0000000a00167245 */ /* 0x010fe20000201000 */
[----:B-----5:R-:W-:-:S04]  /*0f90*/  FFMA R12, R20, R15, R12 ;  /* 0x0000000f140c7223 */ /* 0x020fc8000000000c */
[C---:B------:R-:W-:Y:S01]  /*0fa0*/  FFMA R9, R22.reuse, R4, R9 ;  /* 0x0000000416097223 */ /* 0x040fe20000000009 */
[----:B------:R-:W-:-:S07]  /*0fb0*/  FFMA R12, R22, R3, R12 ;  /* 0x00000003160c7223 */ /* 0x000fce000000000c */
.L_x_23:
[----:B------:R-:W-:Y:S05]  /*0fc0*/  BRA.U !UP2, `(.L_x_21) ;  /* 0x000000010a487547 */ /* 0x000fea000b800000 */
[----:B------:R-:W0:Y:S01]  /*0fd0*/  LDCU UR9, c[0x0][0x388] ;  /* 0x00007100ff0977ac */ /* 0x000e220008000800 */
[----:B------:R-:W1:Y:S01]  /*0fe0*/  LDC.64 R4, c[0x0][0x390] ;  /* 0x0000e400ff047b82 */ /* 0x000e620000000a00 */
[----:B------:R-:W-:Y:S01]  /*0ff0*/  VIADDMNMX R10, R6, R13, RZ, !PT ;  /* 0x0000000d060a7246 */ /* 0x000fe200078001ff */
[----:B------:R-:W-:Y:S01]  /*1000*/  VIADD R13, R13, UR13 ;  /* 0x0000000d0d0d7c36 */ /* 0x000fe20008000000 */
[----:B------:R-:W2:Y:S02]  /*1010*/  LDCU.64 UR14, c[0x0][0x380] ;  /* 0x00007000ff0e77ac */ /* 0x000ea40008000a00 */
[----:B------:R-:W-:-:S03]  /*1020*/  VIMNMX R11, PT, PT, R10, UR6, PT ;  /* 0x000000060a0b7c48 */ /* 0x000fc6000bfe0100 */
[----:B------:R-:W3:Y:S02]  /*1030*/  LDC.64 R2, c[0x0][0x398] ;  /* 0x0000e600ff027b82 */ /* 0x000ee40000000a00 */
[----:B0-----:R-:W-:-:S05]  /*1040*/  IMAD R11, R8, UR9, R11 ;  /* 0x00000009080b7c24 */ /* 0x001fca000f8e020b */
[----:B--2---:R-:W-:Y:S01]  /*1050*/  IADD3 R10, P0, PT, R11, UR14, RZ ;  /* 0x0000000e0b0a7c10 */ /* 0x004fe2000ff1e0ff */
[----:B-1----:R-:W-:-:S03]  /*1060*/  IMAD.WIDE.U32 R4, R13, 0x4, R4 ;  /* 0x000000040d047825 */ /* 0x002fc600078e0004 */
[----:B------:R-:W-:-:S03]  /*1070*/  LEA.HI.X.SX32 R11, R11, UR15, 0x1, P0 ;  /* 0x0000000f0b0b7c11 */ /* 0x000fc600080f0eff */
[----:B------:R-:W2:Y:S01]  /*1080*/  LDG.E R4, desc[UR10][R4.64] ;  /* 0x0000000a04047981 */ /* 0x000ea2000c1e1900 */
[----:B---3--:R-:W-:-:S03]  /*1090*/  IMAD.WIDE.U32 R2, R13, 0x4, R2 ;  /* 0x000000040d027825 */ /* 0x008fc600078e0002 */
[----:B------:R-:W3:Y:S04]  /*10a0*/  LDG.E.U8 R10, desc[UR10][R10.64] ;  /* 0x0000000a0a0a7981 */ /* 0x000ee8000c1e1100 */
[----:B------:R-:W4:Y:S01]  /*10b0*/  LDG.E R3, desc[UR10][R2.64] ;  /* 0x0000000a02037981 */ /* 0x000f22000c1e1900 */
[----:B---3--:R-:W-:-:S05]  /*10c0*/  I2FP.F32.U32 R8, R10 ;  /* 0x0000000a00087245 */ /* 0x008fca0000201000 */
[C---:B--2---:R-:W-:Y:S01]  /*10d0*/  FFMA R9, R8.reuse, R4, R9 ;  /* 0x0000000408097223 */ /* 0x044fe20000000009 */
[----:B----4-:R-:W-:-:S07]  /*10e0*/  FFMA R12, R8, R3, R12 ;  /* 0x00000003080c7223 */ /* 0x010fce000000000c */
.L_x_21:
[----:B------:R-:W-:Y:S05]  /*10f0*/  BRA.U UP0, `(.L_x_24) ;  /* 0xfffffff100347547 */ /* 0x000fea000b83ffff */
.L_x_18:
[----:B------:R-:W0:Y:S01]  /*1100*/  LDC.64 R2, c[0x0][0x3a8] ;  /* 0x0000ea00ff027b82 */ /* 0x000e220000000a00 */
[----:B------:R-:W1:Y:S01]  /*1110*/  LDCU UR4, c[0x0][0x388] ;  /* 0x00007100ff0477ac */ /* 0x000e620008000800 */
[----:B------:R-:W-:-:S06]  /*1120*/  FADD R9, |R12|, |R9| ;  /* 0x400000090c097221 */ /* 0x000fcc0000000200 */
[----:B------:R-:W2:Y:S01]  /*1130*/  F2I.TRUNC.NTZ R9, R9 ;  /* 0x0000000900097305 */ /* 0x000ea2000020f100 */
[----:B-1----:R-:W-:-:S04]  /*1140*/  IMAD R7, R0, UR4, R7 ;  /* 0x0000000400077c24 */ /* 0x002fc8000f8e0207 */
[----:B0-----:R-:W-:-:S05]  /*1150*/  IMAD.WIDE R2, R7, 0x4, R2 ;  /* 0x0000000407027825 */ /* 0x001fca00078e0202 */
[----:B--2---:R-:W-:Y:S01]  /*1160*/  STG.E desc[UR10][R2.64], R9 ;  /* 0x0000000902007986 */ /* 0x004fe2000c10190a */
[----:B------:R-:W-:Y:S05]  /*1170*/  EXIT ;  /* 0x000000000000794d */ /* 0x000fea0003800000 */
.L_x_25:
        /* <DEDUP_REMOVED lines=16> */
.L_x_30:


//--------------------- .text._Z21convertRgb2GrayKernelP6uchar3iiPh --------------------------
	.section	.text._Z21convertRgb2GrayKernelP6uchar3iiPh,"ax",@progbits
	.align	128
        .global         _Z21convertRgb2GrayKernelP6uchar3iiPh
        .type           _Z21convertRgb2GrayKernelP6uchar3iiPh,@function
        .size           _Z21convertRgb2GrayKernelP6uchar3iiPh,(.L_x_31 - _Z21convertRgb2GrayKernelP6uchar3iiPh)
        .other          _Z21convertRgb2GrayKernelP6uchar3iiPh,@"STO_CUDA_ENTRY STV_DEFAULT"
_Z21convertRgb2GrayKernelP6uchar3iiPh:
.text._Z21convertRgb2GrayKernelP6uchar3iiPh:
[----:B------:R-:W-:Y:S01]  /*0000*/  LDC R1, c[0x0][0x37c] ;  /* 0x0000df00ff017b82 */ /* 0x000fe20000000800 */
[----:B------:R-:W0:Y:S07]  /*0010*/  S2R R2, SR_TID.Y ;  /* 0x0000000000027919 */ /* 0x000e2e0000002200 */
[----:B------:R-:W1:Y:S01]  /*0020*/  LDC R0, c[0x0][0x360] ;  /* 0x0000d800ff007b82 */ /* 0x000e620000000800 */
[----:B------:R-:W2:Y:S01]  /*0030*/  LDCU.64 UR6, c[0x0][0x388] ;  /* 0x00007100ff0677ac */ /* 0x000ea20008000a00 */
[----:B------:R-:W1:Y:S06]  /*0040*/  S2R R3, SR_TID.X ;  /* 0x0000000000037919 */ /* 0x000e6c0000002100 */
[----:B------:R-:W0:Y:S08]  /*0050*/  S2UR UR5, SR_CTAID.Y ;  /* 0x00000000000579c3 */ /* 0x000e300000002600 */
[----:B------:R-:W0:Y:S08]  /*0060*/  LDC R5, c[0x0][0x364] ;  /* 0x0000d900ff057b82 */ /* 0x000e300000000800 */
[----:B------:R-:W1:Y:S01]  /*0070*/  S2UR UR4, SR_CTAID.X ;  /* 0x00000000000479c3 */ /* 0x000e620000002500 */
[----:B0-----:R-:W-:-:S05]  /*0080*/  IMAD R5, R5, UR5, R2 ;  /* 0x0000000505057c24 */ /* 0x001fca000f8e0202 */
[----:B--2---:R-:W-:Y:S01]  /*0090*/  ISETP.GE.AND P0, PT, R5, UR7, PT ;  /* 0x0000000705007c0c */ /* 0x004fe2000bf06270 */
[----:B-1----:R-:W-:-:S05]  /*00a0*/  IMAD R0, R0, UR4, R3 ;  /* 0x0000000400007c24 */ /* 0x002fca000f8e0203 */
[----:B------:R-:W-:-:S13]  /*00b0*/  ISETP.GE.OR P0, PT, R0, UR6, P0 ;  /* 0x0000000600007c0c */ /* 0x000fda0008706670 */
[----:B------:R-:W-:Y:S05]  /*00c0*/  @P0 EXIT ;  /* 0x000000000000094d */ /* 0x000fea0003800000 */
[----:B------:R-:W0:Y:S01]  /*00d0*/  LDC.64 R2, c[0x0][0x380] ;  /* 0x0000e000ff027b82 */ /* 0x000e220000000a00 */
[----:B------:R-:W1:Y:S01]  /*00e0*/  LDCU.64 UR4, c[0x0][0x358] ;  /* 0x00006b00ff0477ac */ /* 0x000e620008000a00 */
[----:B------:R-:W-:Y:S01]  /*00f0*/  IMAD R5, R5, UR6, R0 ;  /* 0x0000000605057c24 */ /* 0x000fe2000f8e0200 */
[----:B------:R-:W2:Y:S03]  /*0100*/  LDCU.64 UR8, c[0x0][0x390] ;  /* 0x00007200ff0877ac */ /* 0x000ea60008000a00 */
[----:B0-----:R-:W-:-:S05]  /*0110*/  IMAD.WIDE R2, R5, 0x3, R2 ;  /* 0x0000000305027825 */ /* 0x001fca00078e0202 */
[----:B-1----:R-:W3:Y:S04]  /*0120*/  LDG.E.U8 R4, desc[UR4][R2.64+0x1] ;  /* 0x0000010402047981 */ /* 0x002ee8000c1e1100 */
[----:B------:R-:W4:Y:S04]  /*0130*/  LDG.E.U8 R0, desc[UR4][R2.64] ;  /* 0x0000000402007981 */ /* 0x000f28000c1e1100 */
[----:B------:R-:W5:Y:S01]  /*0140*/  LDG.E.U8 R6, desc[UR4][R2.64+0x2] ;  /* 0x0000020402067981 */ /* 0x000f62000c1e1100 */
[----:B---3--:R-:W-:Y:S02]  /*0150*/  I2FP.F32.U32 R4, R4 ;  /* 0x0000000400047245 */ /* 0x008fe40000201000 */
[----:B----4-:R-:W-:-:S03]  /*0160*/  I2FP.F32.U32 R0, R0 ;  /* 0x0000000000007245 */ /* 0x010fc60000201000 */
[----:B------:R-:W-:Y:S01]  /*0170*/  FMUL R7, R4, 0.58700001239776611328 ;  /* 0x3f1645a204077820 */ /* 0x000fe20000400000 */
[C---:B--2---:R-:W-:Y:S02]  /*0180*/  IADD3 R4, P0, PT, R5.reuse, UR8, RZ ;  /* 0x0000000805047c10 */ /* 0x044fe4000ff1e0ff */
[----:B-----5:R-:W-:Y:S01]  /*0190*/  I2FP.F32.U32 R6, R6 ;  /* 0x0000000600067245 */ /* 0x020fe20000201000 */
[----:B------:R-:W-:Y:S01]  /*01a0*/  FFMA R7, R0, 0.29899999499320983887, R7 ;  /* 0x3e99168700077823 */ /* 0x000fe20000000007 */
[----:B------:R-:W-:-:S03]  /*01b0*/  LEA.HI.X.SX32 R5, R5, UR9, 0x1, P0 ;  /* 0x0000000905057c11 */ /* 0x000fc600080f0eff */
[----:B------:R-:W-:-:S04]  /*01c0*/  FFMA R6, R6, 0.11400000005960464478, R7 ;  /* 0x3de978d506067823 */ /* 0x000fc80000000007 */
[----:B------:R-:W0:Y:S02]  /*01d0*/  F2I.U32.TRUNC.NTZ R7, R6 ;  /* 0x0000000600077305 */ /* 0x000e24000020f000 */
[----:B0-----:R-:W-:Y:S01]  /*01e0*/  STG.E.U8 desc[UR4][R4.64], R7 ;  /* 0x0000000704007986 */ /* 0x001fe2000c101104 */
[----:B------:R-:W-:Y:S05]  /*01f0*/  EXIT ;  /* 0x000000000000794d */ /* 0x000fea0003800000 */
.L_x_26:
        /* <DEDUP_REMOVED lines=16> */
.L_x_31:


//--------------------- .nv.shared._Z16removeSeamKernelP6uchar3iiPiS0_ --------------------------
	.section	.nv.shared._Z16removeSeamKernelP6uchar3iiPiS0_,"aw",@nobits
	.sectionflags	@""
	.align	16
	.zero		1024


//--------------------- .nv.shared.reserved.0     --------------------------
	.section	.nv.shared.reserved.0,"aw",@nobits
	.weak		__nv_reservedSMEM_offset_0_alias
	.size		__nv_reservedSMEM_offset_0_alias, 0, 64
	.other		__nv_reservedSMEM_offset_0_alias,@"STO_CUDA_RESERVED_SHARED STV_DEFAULT"
__nv_reservedSMEM_offset_0_alias:
	.zero		0
	.zero		64


//--------------------- .nv.shared._Z13findMinKernelPiS_S_i --------------------------
	.section	.nv.shared._Z13findMinKernelPiS_S_i,"aw",@nobits
	.sectionflags	@""
	.align	16
	.zero		1024


//--------------------- .nv.shared._Z32findEnergyMapAndDirectionsKernelPiiiS_S_i --------------------------
	.section	.nv.shared._Z32findEnergyMapAndDirectionsKernelPiiiS_S_i,"aw",@nobits
	.sectionflags	@""
	.align	16
	.zero		1024


//--------------------- .nv.shared._Z16findEnergyKernelPhiiPfS0_iPi --------------------------
	.section	.nv.shared._Z16findEnergyKernelPhiiPfS0_iPi,"aw",@nobits
	.sectionflags	@""
	.align	16
	.zero		1024


//--------------------- .nv.shared._Z21convertRgb2GrayKernelP6uchar3iiPh --------------------------
	.section	.nv.shared._Z21convertRgb2GrayKernelP6uchar3iiPh,"aw",@nobits
	.sectionflags	@""
	.align	16
	.zero		1024


//--------------------- .nv.constant0._Z16removeSeamKernelP6uchar3iiPiS0_ --------------------------
	.section	.nv.constant0._Z16removeSeamKernelP6uchar3iiPiS0_,"a",@progbits
	.sectionflags	@""
	.align	4
.nv.constant0._Z16removeSeamKernelP6uchar3iiPiS0_:
	.zero		928


//--------------------- .nv.constant0._Z13findMinKernelPiS_S_i --------------------------
	.section	.nv.constant0._Z13findMinKernelPiS_S_i,"a",@progbits
	.sectionflags	@""
	.align	4
.nv.constant0._Z13findMinKernelPiS_S_i:
	.zero		924


//--------------------- .nv.constant0._Z32findEnergyMapAndDirectionsKernelPiiiS_S_i --------------------------
	.section	.nv.constant0._Z32findEnergyMapAndDirectionsKernelPiiiS_S_i,"a",@progbits
	.sectionflags	@""
	.align	4
.nv.constant0._Z32findEnergyMapAndDirectionsKernelPiiiS_S_i:
	.zero		932


//--------------------- .nv.constant0._Z16findEnergyKernelPhiiPfS0_iPi --------------------------
	.section	.nv.constant0._Z16findEnergyKernelPhiiPfS0_iPi,"a",@progbits
	.sectionflags	@""
	.align	4
.nv.constant0._Z16findEnergyKernelPhiiPfS0_iPi:
	.zero		944


//--------------------- .nv.constant0._Z21convertRgb2GrayKernelP6uchar3iiPh --------------------------
	.section	.nv.constant0._Z21convertRgb2GrayKernelP6uchar3iiPh,"a",@progbits
	.sectionflags	@""
	.align	4
.nv.constant0._Z21convertRgb2GrayKernelP6uchar3iiPh:
	.zero		920


//--------------------- SYMBOLS --------------------------

	.type		.nv.reservedSmem.offset0,@object
	.size		.nv.reservedSmem.offset0,0x4
	.type		.nv.reservedSmem.cap,@object
	.size		.nv.reservedSmem.cap,0x4
